def attn_fwd(
    Q,
    K,
    V,
    Out,
    Lse,
    sm_scale,
    stride_qz,
    stride_qh,
    stride_qm,
    stride_qk,
    stride_kz,
    stride_kh,
    stride_kn,
    stride_kk,
    stride_vz,
    stride_vh,
    stride_vn,
    stride_vk,
    stride_oz,
    stride_oh,
    stride_om,
    stride_ok,
    seqlen_q,
    seqlen_k,
    BLOCK_M: tl.constexpr,
    BLOCK_N: tl.constexpr,
    HEAD_DIM: tl.constexpr,
    CAUSAL: tl.constexpr,
):
    start_m = tl.program_id(0)
    off_hz = tl.program_id(1)
    q_off = off_hz * stride_qh
    k_off = off_hz * stride_kh
    v_off = off_hz * stride_vh
    offs_m = start_m * BLOCK_M + tl.arange(0, BLOCK_M)
    offs_d = tl.arange(0, HEAD_DIM)
    offs_n = tl.arange(0, BLOCK_N)
    q_ptrs = Q + q_off + offs_m[:, None] * stride_qm + offs_d[None, :] * stride_qk
    k_ptrs = K + k_off + offs_d[:, None] * stride_kk + offs_n[None, :] * stride_kn
    v_ptrs = V + v_off + offs_n[:, None] * stride_vn + offs_d[None, :] * stride_vk
    m_i = tl.full([BLOCK_M], float("-inf"), dtype=tl.float32)
    l_i = tl.zeros([BLOCK_M], dtype=tl.float32) + 1.0
    acc = tl.zeros([BLOCK_M, HEAD_DIM], dtype=tl.float32)
    q = tl.load(q_ptrs)
    acc, l_i, m_i = _attn_fwd_inner(
        acc,
        l_i,
        m_i,
        q,
        k_ptrs,
        v_ptrs,
        sm_scale,
        stride_kn,
        stride_vn,
        start_m,
        seqlen_k,
        BLOCK_M,
        BLOCK_N,
        HEAD_DIM,
        CAUSAL,
    )
    acc = acc / l_i[:, None]
    lse = m_i + tl.math.log2(l_i) / 1.4426950408889634
    o_ptrs = (
        Out
        + off_hz * stride_oh
        + offs_m[:, None] * stride_om
        + offs_d[None, :] * stride_ok
    )
    tl.store(o_ptrs, acc.to(Out.dtype.element_ty))
    tl.store(Lse + off_hz * seqlen_q + offs_m, lse)

# config = {"BLOCK_M": 256, "BLOCK_N": 128, "HEAD_DIM": 32, "arch": "sm_90", "causal": false, "dtype": "fp16", "num_stages": 4, "num_warps": 16}
# arch = sm_90


// ===== COMPILED SASS (sm_90a) =====

	.target	sm_90a

	.elftype	@"ET_EXEC"


//--------------------- .note.nv.tkinfo           --------------------------
	.section	.note.nv.tkinfo,"",@"SHT_NOTE"
	.sectionflags	@"SHF_NOTE_NV_TKINFO"
	.tkinfo
        /*0018*/ 	.word	0x00000002
        /*0030*/ 	.string	""
        /*0030*/ 	.string	"ptxas"
        /*0030*/ 	.string	"Cuda compilation tools, release 13.0, V13.0.88"
        /*0030*/ 	.string	"Build cuda_13.0.r13.0/compiler.36424714_0"
        /*0030*/ 	.string	"-v  -suppress-debug-info  -lineinfo  -arch sm_90a "



//--------------------- .note.nv.cuinfo           --------------------------
	.section	.note.nv.cuinfo,"",@"SHT_NOTE"
	.sectionflags	@"SHF_NOTE_NV_CUINFO"
        /*0018*/ 	.short	0x0002
        /*001a*/ 	.short	0x005a
        /*001c*/ 	.short	0x0082
	.zero		2


//--------------------- .nv.info                  --------------------------
	.section	.nv.info,"",@"SHT_CUDA_INFO"
	.align	4


	//----- nvinfo : EIATTR_REGCOUNT
	.align		4
        /*0000*/ 	.byte	0x04, 0x2f
        /*0002*/ 	.short	(.L_2 - .L_1)
	.align		4
.L_1:
        /*0004*/ 	.word	index@(attn_fwd)
        /*0008*/ 	.word	0x00000080


	//----- nvinfo : EIATTR_FRAME_SIZE
	.align		4
.L_2:
        /*000c*/ 	.byte	0x04, 0x11
        /*000e*/ 	.short	(.L_4 - .L_3)
	.align		4
.L_3:
        /*0010*/ 	.word	index@(attn_fwd)
        /*0014*/ 	.word	0x00000048


	//----- nvinfo : EIATTR_MIN_STACK_SIZE
	.align		4
.L_4:
        /*0018*/ 	.byte	0x04, 0x12
        /*001a*/ 	.short	(.L_6 - .L_5)
	.align		4
.L_5:
        /*001c*/ 	.word	index@(attn_fwd)
        /*0020*/ 	.word	0x00000048
.L_6:


//--------------------- .nv.compat                --------------------------
	.section	.nv.compat,"",@"SHT_CUDA_COMPAT_INFO"
	.align	4
        /*0000*/ 	.byte	0x02, 0x09, 0x01, 0x00, 0x02, 0x02, 0x04, 0x00, 0x02, 0x05, 0x05, 0x00, 0x03, 0x07, 0x01, 0x01
        /*0010*/ 	.byte	0x02, 0x03, 0x00, 0x00, 0x02, 0x06, 0x01, 0x00, 0x04, 0x0b, 0x08, 0x00, 0x00, 0x00, 0x00, 0x00
        /*0020*/ 	.byte	0x00, 0x00, 0x00, 0x00


//--------------------- .nv.info.attn_fwd         --------------------------
	.section	.nv.info.attn_fwd,"",@"SHT_CUDA_INFO"
	.sectionflags	@""
	.align	4


	//----- nvinfo : EIATTR_CUDA_API_VERSION
	.align		4
        /*0000*/ 	.byte	0x04, 0x37
        /*0002*/ 	.short	(.L_8 - .L_7)
.L_7:
        /*0004*/ 	.word	0x00000082


	//----- nvinfo : EIATTR_KPARAM_INFO
	.align		4
.L_8:
        /*0008*/ 	.byte	0x04, 0x17
        /*000a*/ 	.short	(.L_10 - .L_9)
.L_9:
        /*000c*/ 	.word	0x00000000
        /*0010*/ 	.short	0x0019
        /*0012*/ 	.short	0x0080
        /*0014*/ 	.byte	0x00, 0xf4, 0x21, 0x00


	//----- nvinfo : EIATTR_KPARAM_INFO
	.align		4
.L_10:
        /*0018*/ 	.byte	0x04, 0x17
        /*001a*/ 	.short	(.L_12 - .L_11)
.L_11:
        /*001c*/ 	.word	0x00000000
        /*0020*/ 	.short	0x0018
        /*0022*/ 	.short	0x0078
        /*0024*/ 	.byte	0x00, 0xf4, 0x21, 0x00


	//----- nvinfo : EIATTR_KPARAM_INFO
	.align		4
.L_12:
        /*0028*/ 	.byte	0x04, 0x17
        /*002a*/ 	.short	(.L_14 - .L_13)
.L_13:
        /*002c*/ 	.word	0x00000000
        /*0030*/ 	.short	0x0017
        /*0032*/ 	.short	0x0070
        /*0034*/ 	.byte	0x00, 0xf0, 0x11, 0x00


	//----- nvinfo : EIATTR_KPARAM_INFO
	.align		4
.L_14:
        /*0038*/ 	.byte	0x04, 0x17
        /*003a*/ 	.short	(.L_16 - .L_15)
.L_15:
        /*003c*/ 	.word	0x00000000
        /*0040*/ 	.short	0x0016
        /*0042*/ 	.short	0x006c
        /*0044*/ 	.byte	0x00, 0xf0, 0x11, 0x00


	//----- nvinfo : EIATTR_KPARAM_INFO
	.align		4
.L_16:
        /*0048*/ 	.byte	0x04, 0x17
        /*004a*/ 	.short	(.L_18 - .L_17)
.L_17:
        /*004c*/ 	.word	0x00000000
        /*0050*/ 	.short	0x0015
        /*0052*/ 	.short	0x0068
        /*0054*/ 	.byte	0x00, 0xf0, 0x11, 0x00


	//----- nvinfo : EIATTR_KPARAM_INFO
	.align		4
.L_18:
        /*0058*/ 	.byte	0x04, 0x17
        /*005a*/ 	.short	(.L_20 - .L_19)
.L_19:
        /*005c*/ 	.word	0x00000000
        /*0060*/ 	.short	0x0014
        /*0062*/ 	.short	0x0064
        /*0064*/ 	.byte	0x00, 0xf0, 0x11, 0x00


	//----- nvinfo : EIATTR_KPARAM_INFO
	.align		4
.L_20:
        /*0068*/ 	.byte	0x04, 0x17
        /*006a*/ 	.short	(.L_22 - .L_21)
.L_21:
        /*006c*/ 	.word	0x00000000
        /*0070*/ 	.short	0x0013
        /*0072*/ 	.short	0x0060
        /*0074*/ 	.byte	0x00, 0xf0, 0x11, 0x00


	//----- nvinfo : EIATTR_KPARAM_INFO
	.align		4
.L_22:
        /*0078*/ 	.byte	0x04, 0x17
        /*007a*/ 	.short	(.L_24 - .L_23)
.L_23:
        /*007c*/ 	.word	0x00000000
        /*0080*/ 	.short	0x0012
        /*0082*/ 	.short	0x005c
        /*0084*/ 	.byte	0x00, 0xf0, 0x11, 0x00


	//----- nvinfo : EIATTR_KPARAM_INFO
	.align		4
.L_24:
        /*0088*/ 	.byte	0x04, 0x17
        /*008a*/ 	.short	(.L_26 - .L_25)
.L_25:
        /*008c*/ 	.word	0x00000000
        /*0090*/ 	.short	0x0011
        /*0092*/ 	.short	0x0058
        /*0094*/ 	.byte	0x00, 0xf0, 0x11, 0x00


	//----- nvinfo : EIATTR_KPARAM_INFO
	.align		4
.L_26:
        /*0098*/ 	.byte	0x04, 0x17
        /*009a*/ 	.short	(.L_28 - .L_27)
.L_27:
        /*009c*/ 	.word	0x00000000
        /*00a0*/ 	.short	0x0010
        /*00a2*/ 	.short	0x0054
        /*00a4*/ 	.byte	0x00, 0xf0, 0x11, 0x00


	//----- nvinfo : EIATTR_KPARAM_INFO
	.align		4
.L_28:
        /*00a8*/ 	.byte	0x04, 0x17
        /*00aa*/ 	.short	(.L_30 - .L_29)
.L_29:
        /*00ac*/ 	.word	0x00000000
        /*00b0*/ 	.short	0x000f
        /*00b2*/ 	.short	0x0050
        /*00b4*/ 	.byte	0x00, 0xf0, 0x11, 0x00


	//----- nvinfo : EIATTR_KPARAM_INFO
	.align		4
.L_30:
        /*00b8*/ 	.byte	0x04, 0x17
        /*00ba*/ 	.short	(.L_32 - .L_31)
.L_31:
        /*00bc*/ 	.word	0x00000000
        /*00c0*/ 	.short	0x000e
        /*00c2*/ 	.short	0x004c
        /*00c4*/ 	.byte	0x00, 0xf0, 0x11, 0x00


	//----- nvinfo : EIATTR_KPARAM_INFO
	.align		4
.L_32:
        /*00c8*/ 	.byte	0x04, 0x17
        /*00ca*/ 	.short	(.L_34 - .L_33)
.L_33:
        /*00cc*/ 	.word	0x00000000
        /*00d0*/ 	.short	0x000d
        /*00d2*/ 	.short	0x0048
        /*00d4*/ 	.byte	0x00, 0xf0, 0x11, 0x00


	//----- nvinfo : EIATTR_KPARAM_INFO
	.align		4
.L_34:
        /*00d8*/ 	.byte	0x04, 0x17
        /*00da*/ 	.short	(.L_36 - .L_35)
.L_35:
        /*00dc*/ 	.word	0x00000000
        /*00e0*/ 	.short	0x000c
        /*00e2*/ 	.short	0x0044
        /*00e4*/ 	.byte	0x00, 0xf0, 0x11, 0x00


	//----- nvinfo : EIATTR_KPARAM_INFO
	.align		4
.L_36:
        /*00e8*/ 	.byte	0x04, 0x17
        /*00ea*/ 	.short	(.L_38 - .L_37)
.L_37:
        /*00ec*/ 	.word	0x00000000
        /*00f0*/ 	.short	0x000b
        /*00f2*/ 	.short	0x0040
        /*00f4*/ 	.byte	0x00, 0xf0, 0x11, 0x00


	//----- nvinfo : EIATTR_KPARAM_INFO
	.align		4
.L_38:
        /*00f8*/ 	.byte	0x04, 0x17
        /*00fa*/ 	.short	(.L_40 - .L_39)
.L_39:
        /*00fc*/ 	.word	0x00000000
        /*0100*/ 	.short	0x000a
        /*0102*/ 	.short	0x003c
        /*0104*/ 	.byte	0x00, 0xf0, 0x11, 0x00


	//----- nvinfo : EIATTR_KPARAM_INFO
	.align		4
.L_40:
        /*0108*/ 	.byte	0x04, 0x17
        /*010a*/ 	.short	(.L_42 - .L_41)
.L_41:
        /*010c*/ 	.word	0x00000000
        /*0110*/ 	.short	0x0009
        /*0112*/ 	.short	0x0038
        /*0114*/ 	.byte	0x00, 0xf0, 0x11, 0x00


	//----- nvinfo : EIATTR_KPARAM_INFO
	.align		4
.L_42:
        /*0118*/ 	.byte	0x04, 0x17
        /*011a*/ 	.short	(.L_44 - .L_43)
.L_43:
        /*011c*/ 	.word	0x00000000
        /*0120*/ 	.short	0x0008
        /*0122*/ 	.short	0x0034
        /*0124*/ 	.byte	0x00, 0xf0, 0x11, 0x00


	//----- nvinfo : EIATTR_KPARAM_INFO
	.align		4
.L_44:
        /*0128*/ 	.byte	0x04, 0x17
        /*012a*/ 	.short	(.L_46 - .L_45)
.L_45:
        /*012c*/ 	.word	0x00000000
        /*0130*/ 	.short	0x0007
        /*0132*/ 	.short	0x0030
        /*0134*/ 	.byte	0x00, 0xf0, 0x11, 0x00


	//----- nvinfo : EIATTR_KPARAM_INFO
	.align		4
.L_46:
        /*0138*/ 	.byte	0x04, 0x17
        /*013a*/ 	.short	(.L_48 - .L_47)
.L_47:
        /*013c*/ 	.word	0x00000000
        /*0140*/ 	.short	0x0006
        /*0142*/ 	.short	0x002c
        /*0144*/ 	.byte	0x00, 0xf0, 0x11, 0x00


	//----- nvinfo : EIATTR_KPARAM_INFO
	.align		4
.L_48:
        /*0148*/ 	.byte	0x04, 0x17
        /*014a*/ 	.short	(.L_50 - .L_49)
.L_49:
        /*014c*/ 	.word	0x00000000
        /*0150*/ 	.short	0x0005
        /*0152*/ 	.short	0x0028
        /*0154*/ 	.byte	0x00, 0xf0, 0x11, 0x00


	//----- nvinfo : EIATTR_KPARAM_INFO
	.align		4
.L_50:
        /*0158*/ 	.byte	0x04, 0x17
        /*015a*/ 	.short	(.L_52 - .L_51)
.L_51:
        /*015c*/ 	.word	0x00000000
        /*0160*/ 	.short	0x0004
        /*0162*/ 	.short	0x0020
        /*0164*/ 	.byte	0x00, 0xf4, 0x21, 0x00


	//----- nvinfo : EIATTR_KPARAM_INFO
	.align		4
.L_52:
        /*0168*/ 	.byte	0x04, 0x17
        /*016a*/ 	.short	(.L_54 - .L_53)
.L_53:
        /*016c*/ 	.word	0x00000000
        /*0170*/ 	.short	0x0003
        /*0172*/ 	.short	0x0018
        /*0174*/ 	.byte	0x00, 0xf4, 0x21, 0x00


	//----- nvinfo : EIATTR_KPARAM_INFO
	.align		4
.L_54:
        /*0178*/ 	.byte	0x04, 0x17
        /*017a*/ 	.short	(.L_56 - .L_55)
.L_55:
        /*017c*/ 	.word	0x00000000
        /*0180*/ 	.short	0x0002
        /*0182*/ 	.short	0x0010
        /*0184*/ 	.byte	0x00, 0xf4, 0x21, 0x00


	//----- nvinfo : EIATTR_KPARAM_INFO
	.align		4
.L_56:
        /*0188*/ 	.byte	0x04, 0x17
        /*018a*/ 	.short	(.L_58 - .L_57)
.L_57:
        /*018c*/ 	.word	0x00000000
        /*0190*/ 	.short	0x0001
        /*0192*/ 	.short	0x0008
        /*0194*/ 	.byte	0x00, 0xf4, 0x21, 0x00


	//----- nvinfo : EIATTR_KPARAM_INFO
	.align		4
.L_58:
        /*0198*/ 	.byte	0x04, 0x17
        /*019a*/ 	.short	(.L_60 - .L_59)
.L_59:
        /*019c*/ 	.word	0x00000000
        /*01a0*/ 	.short	0x0000
        /*01a2*/ 	.short	0x0000
        /*01a4*/ 	.byte	0x00, 0xf4, 0x21, 0x00


	//----- nvinfo : EIATTR_SPARSE_MMA_MASK
	.align		4
.L_60:
        /*01a8*/ 	.byte	0x03, 0x50
        /*01aa*/ 	.short	0x0000


	//----- nvinfo : EIATTR_MAXREG_COUNT
	.align		4
        /*01ac*/ 	.byte	0x03, 0x1b
        /*01ae*/ 	.short	0x0080


	//----- nvinfo : EIATTR_NUM_BARRIERS
	.align		4
        /*01b0*/ 	.byte	0x02, 0x4c
        /*01b2*/ 	.byte	0x01
	.zero		1


	//----- nvinfo : EIATTR_ANNOTATIONS
	.align		4
        /*01b4*/ 	.byte	0x04, 0x55
        /*01b6*/ 	.short	(.L_62 - .L_61)


	//   ....[0]....
.L_61:
        /*01b8*/ 	.word	0x00000001
        /*01bc*/ 	.byte	0x70, 0x0d, 0x00, 0x00, 0x01, 0x00, 0x00, 0x00, 0xf0, 0x0e, 0x00, 0x00, 0x01, 0x00, 0x00, 0x00
        /* <DEDUP_REMOVED lines=12> */
        /*028c*/ 	.byte	0x40, 0x32, 0x00, 0x00, 0x01, 0x00, 0x00, 0x00, 0x50, 0x32, 0x00, 0x00


	//----- nvinfo : EIATTR_MERCURY_ISA_VERSION
	.align		4
.L_62:
        /*0298*/ 	.byte	0x03, 0x5f
        /*029a*/ 	.short	0x0101


	//----- nvinfo : EIATTR_COOP_GROUP_MASK_REGIDS
	.align		4
        /*029c*/ 	.byte	0x04, 0x29
        /*029e*/ 	.short	(.L_64 - .L_63)


	//   ....[0]....
.L_63:
        /*02a0*/ 	.word	0xffffffff


	//   ....[1]....
        /*02a4*/ 	.word	0xffffffff


	//   ....[2]....
        /*02a8*/ 	.word	0xffffffff


	//   ....[3]....
        /*02ac*/ 	.word	0xffffffff


	//   ....[4]....
        /*02b0*/ 	.word	0xffffffff


	//   ....[5]....
        /*02b4*/ 	.word	0xffffffff


	//   ....[6]....
        /*02b8*/ 	.word	0xffffffff


	//   ....[7]....
        /*02bc*/ 	.word	0xffffffff


	//----- nvinfo : EIATTR_COOP_GROUP_INSTR_OFFSETS
	.align		4
.L_64:
        /*02c0*/ 	.byte	0x04, 0x28
        /*02c2*/ 	.short	(.L_66 - .L_65)


	//   ....[0]....
.L_65:
        /*02c4*/ 	.word	0x00001a70


	//   ....[1]....
        /*02c8*/ 	.word	0x00001b30


	//   ....[2]....
        /*02cc*/ 	.word	0x00002090


	//   ....[3]....
        /*02d0*/ 	.word	0x000020f0


	//   ....[4]....
        /*02d4*/ 	.word	0x00003440


	//   ....[5]....
        /*02d8*/ 	.word	0x00003450


	//   ....[6]....
        /*02dc*/ 	.word	0x000034a0


	//   ....[7]....
        /*02e0*/ 	.word	0x000034b0


	//----- nvinfo : EIATTR_EXIT_INSTR_OFFSETS
	.align		4
.L_66:
        /*02e4*/ 	.byte	0x04, 0x1c
        /*02e6*/ 	.short	(.L_68 - .L_67)


	//   ....[0]....
.L_67:
        /*02e8*/ 	.word	0x00004650


	//   ....[1]....
        /*02ec*/ 	.word	0x00004680


	//----- nvinfo : EIATTR_REQNTID
	.align		4
.L_68:
        /*02f0*/ 	.byte	0x04, 0x10
        /*02f2*/ 	.short	(.L_70 - .L_69)
.L_69:
        /*02f4*/ 	.word	0x00000200
        /*02f8*/ 	.word	0x00000001
        /*02fc*/ 	.word	0x00000001


	//----- nvinfo : EIATTR_CBANK_PARAM_SIZE
	.align		4
.L_70:
        /*0300*/ 	.byte	0x03, 0x19
        /*0302*/ 	.short	0x0088


	//----- nvinfo : EIATTR_PARAM_CBANK
	.align		4
        /*0304*/ 	.byte	0x04, 0x0a
        /*0306*/ 	.short	(.L_72 - .L_71)
	.align		4
.L_71:
        /*0308*/ 	.word	index@(.nv.constant0.attn_fwd)
        /*030c*/ 	.short	0x0210
        /*030e*/ 	.short	0x0088


	//----- nvinfo : EIATTR_SW_WAR
	.align		4
.L_72:
        /*0310*/ 	.byte	0x04, 0x36
        /*0312*/ 	.short	(.L_74 - .L_73)
.L_73:
        /*0314*/ 	.word	0x00000008
.L_74:


//--------------------- .nv.callgraph             --------------------------
	.section	.nv.callgraph,"",@"SHT_CUDA_CALLGRAPH"
	.align	4
	.sectionentsize	8
	.align		4
        /*0000*/ 	.word	0x00000000
	.align		4
        /*0004*/ 	.word	0xffffffff
	.align		4
        /*0008*/ 	.word	0x00000000
	.align		4
        /*000c*/ 	.word	0xfffffffe
	.align		4
        /*0010*/ 	.word	0x00000000
	.align		4
        /*0014*/ 	.word	0xfffffffd
	.align		4
        /*0018*/ 	.word	0x00000000
	.align		4
        /*001c*/ 	.word	0xfffffffc


//--------------------- .nv.constant4             --------------------------
	.section	.nv.constant4,"a",@progbits
	.align	8
	.align		8
.nv.constant4:
        /*0000*/ 	.dword	_$_str


//--------------------- .text.attn_fwd            --------------------------
	.section	.text.attn_fwd,"ax",@progbits
	.align	128
        .global         attn_fwd
        .type           attn_fwd,@function
        .size           attn_fwd,(.L_x_3 - attn_fwd)
        .other          attn_fwd,@"STO_CUDA_ENTRY STV_DEFAULT"
attn_fwd:
.text.attn_fwd:
[----:B------:R-:W0:Y:S01]  /*0000*/  LDC R1, c[0x0][0x28] ;  /* 0x00000a00ff017b82 */ /* 0x000e220000000800 */
[----:B------:R-:W1:Y:S07]  /*0010*/  S2R R104, SR_TID.X ;  /* 0x0000000000687919 */ /* 0x000e6e0000002100 */
[----:B------:R-:W2:Y:S01]  /*0020*/  S2UR UR20, SR_CTAID.Y ;  /* 0x00000000001479c3 */ /* 0x000ea20000002600 */
[----:B------:R-:W-:Y:S01]  /*0030*/  ULDC.64 UR4, c[0x0][0x240] ;  /* 0x0000900000047ab9 */ /* 0x000fe20000000a00 */
[----:B------:R-:W-:Y:S01]  /*0040*/  ULDC.64 UR24, c[0x0][0x208] ;  /* 0x0000820000187ab9 */ /* 0x000fe20000000a00 */
[----:B------:R-:W3:Y:S01]  /*0050*/  S2R R3, SR_CTAID.X ;  /* 0x0000000000037919 */ /* 0x000ee20000002500 */
[----:B------:R-:W-:Y:S01]  /*0060*/  ULDC UR28, c[0x0][0x280] ;  /* 0x0000a000001c7ab9 */ /* 0x000fe20000000800 */
[----:B0-----:R-:W-:-:S03]  /*0070*/  IADD3 R1, R1, -0x48, RZ ;  /* 0xffffffb801017810 */ /* 0x001fc60007ffe0ff */
[----:B------:R-:W0:Y:S08]  /*0080*/  LDC R31, c[0x0][0x248] ;  /* 0x00009200ff1f7b82 */ /* 0x000e300000000800 */
[----:B------:R-:W4:Y:S01]  /*0090*/  LDC.64 R28, c[0x0][0x210] ;  /* 0x00008400ff1c7b82 */ /* 0x000f220000000a00 */
[----:B--2---:R-:W-:-:S04]  /*00a0*/  UIMAD UR4, UR20, UR4, URZ ;  /* 0x00000004140472a4 */ /* 0x004fc8000f8e023f */
[----:B------:R-:W-:Y:S01]  /*00b0*/  USHF.L.U32 UR6, UR4, 0x1, URZ ;  /* 0x0000000104067899 */ /* 0x000fe2000800063f */
[----:B-1----:R-:W-:Y:S02]  /*00c0*/  LOP3.LUT R0, R104, 0xff, RZ, 0xc0, !PT ;  /* 0x000000ff68007812 */ /* 0x002fe400078ec0ff */
[----:B------:R-:W-:Y:S02]  /*00d0*/  SHF.R.U32.HI R2, RZ, 0x8, R104 ;  /* 0x00000008ff027819 */ /* 0x000fe40000011668 */
[----:B---3--:R-:W-:Y:S02]  /*00e0*/  LEA R4, R3, R0, 0x8 ;  /* 0x0000000003047211 */ /* 0x008fe400078e40ff */
[----:B------:R-:W-:-:S03]  /*00f0*/  SGXT.U32 R2, R2, 0x1 ;  /* 0x000000010202781a */ /* 0x000fc60000000000 */
[----:B------:R-:W-:Y:S01]  /*0100*/  IMAD R0, R4, UR5, RZ ;  /* 0x0000000504007c24 */ /* 0x000fe2000f8e02ff */
[----:B------:R-:W-:Y:S01]  /*0110*/  UIMAD.WIDE UR4, UR4, 0x2, URZ ;  /* 0x00000002040478a5 */ /* 0x000fe2000f8e023f */
[----:B0-----:R-:W-:-:S03]  /*0120*/  IMAD R5, R2, R31, RZ ;  /* 0x0000001f02057224 */ /* 0x001fc600078e02ff */
[C---:B------:R-:W-:Y:S01]  /*0130*/  SHF.L.U32 R3, R0.reuse, 0x1, RZ ;  /* 0x0000000100037819 */ /* 0x040fe200000006ff */
[----:B------:R-:W-:Y:S01]  /*0140*/  IMAD.HI R0, R0, 0x2, RZ ;  /* 0x0000000200007827 */ /* 0x000fe200078e02ff */
[----:B------:R-:W-:Y:S02]  /*0150*/  LEA R7, R31, R5, 0x1 ;  /* 0x000000051f077211 */ /* 0x000fe400078e08ff */
[----:B----4-:R-:W-:-:S04]  /*0160*/  IADD3 R27, P0, P1, R3, UR6, R28 ;  /* 0x00000006031b7c10 */ /* 0x010fc8000f91e01c */
[----:B------:R-:W-:Y:S02]  /*0170*/  IADD3.X R29, R0, UR5, R29, P0, P1 ;  /* 0x00000005001d7c10 */ /* 0x000fe400087e241d */
[----:B------:R-:W-:Y:S02]  /*0180*/  LEA R2, P0, R5, R27, 0x1 ;  /* 0x0000001b05027211 */ /* 0x000fe400078008ff */
[----:B------:R-:W-:Y:S02]  /*0190*/  LEA R0, R31, R7, 0x1 ;  /* 0x000000071f007211 */ /* 0x000fe400078e08ff */
[----:B------:R-:W-:Y:S02]  /*01a0*/  LEA R4, P1, R7, R27, 0x1 ;  /* 0x0000001b07047211 */ /* 0x000fe400078208ff */
[----:B------:R-:W-:Y:S02]  /*01b0*/  LEA.HI.X.SX32 R3, R5, R29, 0x1, P0 ;  /* 0x0000001d05037211 */ /* 0x000fe400000f0eff */
[----:B------:R-:W-:-:S02]  /*01c0*/  LEA R6, P0, R0, R27, 0x1 ;  /* 0x0000001b00067211 */ /* 0x000fc400078008ff */
[----:B------:R-:W-:Y:S01]  /*01d0*/  LEA R9, R31, R0, 0x1 ;  /* 0x000000001f097211 */ /* 0x000fe200078e08ff */
[----:B------:R0:W2:Y:S01]  /*01e0*/  LDG.E.U16 R18, desc[UR24][R2.64] ;  /* 0x0000001802127981 */ /* 0x0000a2000c1e1500 */
[-C--:B------:R-:W-:Y:S02]  /*01f0*/  LEA.HI.X.SX32 R5, R7, R29.reuse, 0x1, P1 ;  /* 0x0000001d07057211 */ /* 0x080fe400008f0eff */
[----:B------:R-:W-:Y:S02]  /*0200*/  LEA.HI.X.SX32 R7, R0, R29, 0x1, P0 ;  /* 0x0000001d00077211 */ /* 0x000fe400000f0eff */
[----:B------:R-:W-:Y:S01]  /*0210*/  LEA R0, R31, R9, 0x1 ;  /* 0x000000091f007211 */ /* 0x000fe200078e08ff */
[----:B------:R1:W3:Y:S01]  /*0220*/  LDG.E.U16 R19, desc[UR24][R4.64] ;  /* 0x0000001804137981 */ /* 0x0002e2000c1e1500 */
[-C--:B------:R-:W-:Y:S02]  /*0230*/  LEA R8, P0, R9, R27.reuse, 0x1 ;  /* 0x0000001b09087211 */ /* 0x080fe400078008ff */
[C---:B------:R-:W-:Y:S01]  /*0240*/  LEA R10, P1, R0.reuse, R27, 0x1 ;  /* 0x0000001b000a7211 */ /* 0x040fe200078208ff */
[----:B------:R-:W-:Y:S01]  /*0250*/  IMAD R12, R31, 0x2, R0 ;  /* 0x000000021f0c7824 */ /* 0x000fe200078e0200 */
[-C--:B------:R-:W-:Y:S01]  /*0260*/  LEA.HI.X.SX32 R9, R9, R29.reuse, 0x1, P0 ;  /* 0x0000001d09097211 */ /* 0x080fe200000f0eff */
[----:B------:R4:W5:Y:S01]  /*0270*/  LDG.E.U16 R20, desc[UR24][R6.64] ;  /* 0x0000001806147981 */ /* 0x000962000c1e1500 */
[----:B------:R-:W-:-:S02]  /*0280*/  LEA.HI.X.SX32 R11, R0, R29, 0x1, P1 ;  /* 0x0000001d000b7211 */ /* 0x000fc400008f0eff */
[C---:B------:R-:W-:Y:S01]  /*0290*/  LEA R0, R31.reuse, R12, 0x1 ;  /* 0x0000000c1f007211 */ /* 0x040fe200078e08ff */
[----:B------:R-:W5:Y:S01]  /*02a0*/  LDG.E.U16 R21, desc[UR24][R8.64] ;  /* 0x0000001808157981 */ /* 0x000f62000c1e1500 */
[C---:B0-----:R-:W-:Y:S02]  /*02b0*/  LEA R2, P0, R12.reuse, R27, 0x1 ;  /* 0x0000001b0c027211 */ /* 0x041fe400078008ff */
[C---:B------:R-:W-:Y:S01]  /*02c0*/  LEA R13, R31.reuse, R0, 0x1 ;  /* 0x000000001f0d7211 */ /* 0x040fe200078e08ff */
[----:B------:R0:W3:Y:S01]  /*02d0*/  LDG.E.U16 R22, desc[UR24][R10.64] ;  /* 0x000000180a167981 */ /* 0x0000e2000c1e1500 */
[----:B------:R-:W-:Y:S02]  /*02e0*/  LEA.HI.X.SX32 R3, R12, R29, 0x1, P0 ;  /* 0x0000001d0c037211 */ /* 0x000fe400000f0eff */
[C---:B-1----:R-:W-:Y:S02]  /*02f0*/  LEA R4, P0, R0.reuse, R27, 0x1 ;  /* 0x0000001b00047211 */ /* 0x042fe400078008ff */
[----:B------:R-:W-:Y:S01]  /*0300*/  LEA R12, R31, R13, 0x1 ;  /* 0x0000000d1f0c7211 */ /* 0x000fe200078e08ff */
[----:B------:R-:W5:Y:S01]  /*0310*/  LDG.E.U16 R23, desc[UR24][R2.64] ;  /* 0x0000001802177981 */ /* 0x000f62000c1e1500 */
[----:B------:R-:W-:-:S02]  /*0320*/  LEA.HI.X.SX32 R5, R0, R29, 0x1, P0 ;  /* 0x0000001d00057211 */ /* 0x000fc400000f0eff */
[----:B------:R-:W-:Y:S02]  /*0330*/  LEA R0, R31, R12, 0x1 ;  /* 0x0000000c1f007211 */ /* 0x000fe400078e08ff */
[----:B----4-:R-:W-:Y:S01]  /*0340*/  LEA R6, P0, R13, R27, 0x1 ;  /* 0x0000001b0d067211 */ /* 0x010fe200078008ff */
[----:B------:R1:W4:Y:S01]  /*0350*/  LDG.E.U16 R24, desc[UR24][R4.64] ;  /* 0x0000001804187981 */ /* 0x000322000c1e1500 */
[----:B------:R-:W-:-:S04]  /*0360*/  LEA R16, R31, R0, 0x1 ;  /* 0x000000001f107211 */ /* 0x000fc800078e08ff */
[----:B------:R-:W-:Y:S02]  /*0370*/  LEA R17, R31, R16, 0x1 ;  /* 0x000000101f117211 */ /* 0x000fe400078e08ff */
[----:B------:R-:W-:Y:S02]  /*0380*/  LEA.HI.X.SX32 R7, R13, R29, 0x1, P0 ;  /* 0x0000001d0d077211 */ /* 0x000fe400000f0eff */
[C---:B0-----:R-:W-:Y:S02]  /*0390*/  LEA R10, P0, R0.reuse, R27, 0x1 ;  /* 0x0000001b000a7211 */ /* 0x041fe400078008ff */
[C---:B------:R-:W-:Y:S01]  /*03a0*/  LEA R13, R31.reuse, R17, 0x1 ;  /* 0x000000111f0d7211 */ /* 0x040fe200078e08ff */
[----:B------:R0:W4:Y:S01]  /*03b0*/  LDG.E.U16 R25, desc[UR24][R6.64] ;  /* 0x0000001806197981 */ /* 0x000122000c1e1500 */
[----:B------:R-:W-:Y:S02]  /*03c0*/  LEA.HI.X.SX32 R11, R0, R29, 0x1, P0 ;  /* 0x0000001d000b7211 */ /* 0x000fe400000f0eff */
[----:B------:R-:W-:Y:S01]  /*03d0*/  LEA R8, P1, R12, R27, 0x1 ;  /* 0x0000001b0c087211 */ /* 0x000fe200078208ff */
[----:B------:R-:W-:-:S02]  /*03e0*/  IMAD R0, R31, 0x2, R13 ;  /* 0x000000021f007824 */ /* 0x000fc400078e020d */
[----:B------:R-:W4:Y:S01]  /*03f0*/  LDG.E.U16 R10, desc[UR24][R10.64] ;  /* 0x000000180a0a7981 */ /* 0x000f22000c1e1500 */
[----:B------:R-:W-:Y:S02]  /*0400*/  LEA.HI.X.SX32 R9, R12, R29, 0x1, P1 ;  /* 0x0000001d0c097211 */ /* 0x000fe400008f0eff */
[-C--:B------:R-:W-:Y:S02]  /*0410*/  LEA R12, P0, R13, R27.reuse, 0x1 ;  /* 0x0000001b0d0c7211 */ /* 0x080fe400078008ff */
[C---:B------:R-:W-:Y:S01]  /*0420*/  LEA R14, P1, R0.reuse, R27, 0x1 ;  /* 0x0000001b000e7211 */ /* 0x040fe200078208ff */
[----:B------:R0:W5:Y:S01]  /*0430*/  LDG.E.U16 R26, desc[UR24][R8.64] ;  /* 0x00000018081a7981 */ /* 0x000162000c1e1500 */
[----:B-1----:R-:W-:Y:S02]  /*0440*/  LEA R5, R31, R0, 0x1 ;  /* 0x000000001f057211 */ /* 0x002fe400078e08ff */
[-C--:B------:R-:W-:Y:S02]  /*0450*/  LEA.HI.X.SX32 R13, R13, R29.reuse, 0x1, P0 ;  /* 0x0000001d0d0d7211 */ /* 0x080fe400000f0eff */
[----:B------:R-:W-:-:S02]  /*0460*/  LEA.HI.X.SX32 R15, R0, R29, 0x1, P1 ;  /* 0x0000001d000f7211 */ /* 0x000fc400008f0eff */
[CC--:B------:R-:W-:Y:S01]  /*0470*/  LEA R2, P0, R16.reuse, R27.reuse, 0x1 ;  /* 0x0000001b10027211 */ /* 0x0c0fe200078008ff */
[----:B------:R-:W4:Y:S01]  /*0480*/  LDG.E.U16 R12, desc[UR24][R12.64] ;  /* 0x000000180c0c7981 */ /* 0x000f22000c1e1500 */
[----:B0-----:R-:W-:Y:S02]  /*0490*/  LEA R6, P1, R5, R27, 0x1 ;  /* 0x0000001b05067211 */ /* 0x001fe400078208ff */
[----:B------:R-:W-:Y:S01]  /*04a0*/  LEA R0, R31, R5, 0x1 ;  /* 0x000000051f007211 */ /* 0x000fe200078e08ff */
[----:B------:R0:W4:Y:S01]  /*04b0*/  LDG.E.U16 R14, desc[UR24][R14.64] ;  /* 0x000000180e0e7981 */ /* 0x000122000c1e1500 */
[-C--:B------:R-:W-:Y:S02]  /*04c0*/  LEA.HI.X.SX32 R3, R16, R29.reuse, 0x1, P0 ;  /* 0x0000001d10037211 */ /* 0x080fe400000f0eff */
[----:B------:R-:W-:Y:S02]  /*04d0*/  LEA.HI.X.SX32 R7, R5, R29, 0x1, P1 ;  /* 0x0000001d05077211 */ /* 0x000fe400008f0eff */
[-C--:B------:R-:W-:Y:S01]  /*04e0*/  LEA R4, P0, R17, R27.reuse, 0x1 ;  /* 0x0000001b11047211 */ /* 0x080fe200078008ff */
[----:B------:R1:W4:Y:S01]  /*04f0*/  LDG.E.U16 R2, desc[UR24][R2.64] ;  /* 0x0000001802027981 */ /* 0x000322000c1e1500 */
[----:B------:R-:W-:-:S02]  /*0500*/  LEA R8, P1, R0, R27, 0x1 ;  /* 0x0000001b00087211 */ /* 0x000fc400078208ff */
[-C--:B------:R-:W-:Y:S01]  /*0510*/  LEA.HI.X.SX32 R5, R17, R29.reuse, 0x1, P0 ;  /* 0x0000001d11057211 */ /* 0x080fe200000f0eff */
[----:B------:R1:W4:Y:S01]  /*0520*/  LDG.E.U16 R6, desc[UR24][R6.64] ;  /* 0x0000001806067981 */ /* 0x000322000c1e1500 */
[----:B------:R-:W-:-:S03]  /*0530*/  LEA.HI.X.SX32 R9, R0, R29, 0x1, P1 ;  /* 0x0000001d00097211 */ /* 0x000fc600008f0eff */
[----:B------:R1:W4:Y:S04]  /*0540*/  LDG.E.U16 R11, desc[UR24][R4.64] ;  /* 0x00000018040b7981 */ /* 0x000328000c1e1500 */
[----:B------:R-:W4:Y:S01]  /*0550*/  LDG.E.U16 R8, desc[UR24][R8.64] ;  /* 0x0000001808087981 */ /* 0x000f22000c1e1500 */
[----:B------:R-:W1:Y:S01]  /*0560*/  S2UR UR4, SR_CgaCtaId ;  /* 0x00000000000479c3 */ /* 0x000e620000008800 */
[C---:B------:R-:W-:Y:S01]  /*0570*/  SHF.L.U32 R0, R104.reuse, 0x1, RZ ;  /* 0x0000000168007819 */ /* 0x040fe200000006ff */
[----:B------:R-:W-:Y:S01]  /*0580*/  UISETP.GE.AND UP0, UPT, UR28, 0x1, UPT ;  /* 0x000000011c00788c */ /* 0x000fe2000bf06270 */
[----:B0-----:R-:W-:Y:S02]  /*0590*/  SHF.R.S32.HI R15, RZ, 0x8, R104 ;  /* 0x00000008ff0f7819 */ /* 0x001fe40000011468 */
[----:B------:R-:W-:-:S02]  /*05a0*/  LOP3.LUT R13, R104, 0xc0, RZ, 0xc0, !PT ;  /* 0x000000c0680d7812 */ /* 0x000fc400078ec0ff */
[----:B------:R-:W-:Y:S01]  /*05b0*/  LOP3.LUT R16, R0, 0x7e, RZ, 0xc0, !PT ;  /* 0x0000007e00107812 */ /* 0x000fe200078ec0ff */
[----:B------:R-:W-:Y:S01]  /*05c0*/  UMOV UR21, 0x400 ;  /* 0x0000040000157882 */ /* 0x000fe20000000000 */
[----:B------:R-:W-:Y:S02]  /*05d0*/  SGXT R0, R15, 0x1 ;  /* 0x000000010f00781a */ /* 0x000fe40000000200 */
[----:B-1----:R-:W-:Y:S02]  /*05e0*/  LEA R3, R13, R16, 0x6 ;  /* 0x000000100d037211 */ /* 0x002fe400078e30ff */
[----:B------:R-:W-:Y:S02]  /*05f0*/  PLOP3.LUT P0, PT, PT, PT, UP0, 0x80, 0x0 ;  /* 0x000000000000781c */ /* 0x000fe40003f0f008 */
[----:B------:R-:W-:-:S04]  /*0600*/  LOP3.LUT R3, R3, 0x90, R0, 0x78, !PT ;  /* 0x0000009003037812 */ /* 0x000fc800078e7800 */
[C---:B------:R-:W-:Y:S01]  /*0610*/  LOP3.LUT R0, R3.reuse, 0x20, RZ, 0x3c, !PT ;  /* 0x0000002003007812 */ /* 0x040fe200078e3cff */
[----:B------:R-:W-:Y:S01]  /*0620*/  ULEA UR21, UR4, UR21, 0x18 ;  /* 0x0000001504157291 */ /* 0x000fe2000f8ec03f */
[C---:B------:R-:W-:Y:S02]  /*0630*/  LOP3.LUT R7, R3.reuse, 0x40, RZ, 0x3c, !PT ;  /* 0x0000004003077812 */ /* 0x040fe400078e3cff */
[----:B------:R-:W-:Y:S01]  /*0640*/  LOP3.LUT R28, R3, 0x60, RZ, 0x3c, !PT ;  /* 0x00000060031c7812 */ /* 0x000fe200078e3cff */
[----:B------:R-:W-:Y:S01]  /*0650*/  IMAD.MOV.U32 R61, RZ, RZ, -0x800000 ;  /* 0xff800000ff3d7424 */ /* 0x000fe200078e00ff */
[----:B------:R-:W-:Y:S02]  /*0660*/  MOV R5, 0xff800000 ;  /* 0xff80000000057802 */ /* 0x000fe40000000f00 */
[----:B------:R-:W-:Y:S02]  /*0670*/  CS2R R88, SRZ ;  /* 0x0000000000587805 */ /* 0x000fe4000001ff00 */
[----:B------:R-:W-:-:S02]  /*0680*/  MOV R4, 0x3f800000 ;  /* 0x3f80000000047802 */ /* 0x000fc40000000f00 */
[----:B------:R-:W-:Y:S02]  /*0690*/  CS2R R90, SRZ ;  /* 0x00000000005a7805 */ /* 0x000fe4000001ff00 */
[----:B------:R-:W-:Y:S02]  /*06a0*/  CS2R R92, SRZ ;  /* 0x00000000005c7805 */ /* 0x000fe4000001ff00 */
[----:B------:R-:W-:Y:S02]  /*06b0*/  CS2R R94, SRZ ;  /* 0x00000000005e7805 */ /* 0x000fe4000001ff00 */
[----:B------:R-:W-:Y:S02]  /*06c0*/  CS2R R96, SRZ ;  /* 0x0000000000607805 */ /* 0x000fe4000001ff00 */
[----:B------:R-:W-:Y:S02]  /*06d0*/  CS2R R98, SRZ ;  /* 0x0000000000627805 */ /* 0x000fe4000001ff00 */
[----:B------:R-:W-:-:S02]  /*06e0*/  CS2R R100, SRZ ;  /* 0x0000000000647805 */ /* 0x000fc4000001ff00 */
[----:B------:R-:W-:Y:S01]  /*06f0*/  CS2R R102, SRZ ;  /* 0x0000000000667805 */ /* 0x000fe2000001ff00 */
[----:B--2---:R-:W-:Y:S04]  /*0700*/  STS.U16 [R3+UR21], R18 ;  /* 0x0000001203007988 */ /* 0x004fe80008000415 */
[----:B---3--:R-:W-:Y:S04]  /*0710*/  STS.U16 [R3+UR21+0x400], R22 ;  /* 0x0004001603007988 */ /* 0x008fe80008000415 */
[----:B-----5:R-:W-:Y:S04]  /*0720*/  STS.U16 [R3+UR21+0x800], R26 ;  /* 0x0008001a03007988 */ /* 0x020fe80008000415 */
[----:B----4-:R0:W-:Y:S04]  /*0730*/  STS.U16 [R3+UR21+0xc00], R12 ;  /* 0x000c000c03007988 */ /* 0x0101e80008000415 */
[----:B------:R-:W-:Y:S04]  /*0740*/  STS.U16 [R0+UR21+0x100], R19 ;  /* 0x0001001300007988 */ /* 0x000fe80008000415 */
[----:B------:R-:W-:Y:S04]  /*0750*/  STS.U16 [R0+UR21+0x500], R23 ;  /* 0x0005001700007988 */ /* 0x000fe80008000415 */
[----:B------:R-:W-:Y:S04]  /*0760*/  STS.U16 [R0+UR21+0x900], R10 ;  /* 0x0009000a00007988 */ /* 0x000fe80008000415 */
[----:B------:R1:W-:Y:S04]  /*0770*/  STS.U16 [R0+UR21+0xd00], R14 ;  /* 0x000d000e00007988 */ /* 0x0003e80008000415 */
[----:B------:R2:W-:Y:S04]  /*0780*/  STS.U16 [R7+UR21+0x200], R20 ;  /* 0x0002001407007988 */ /* 0x0005e80008000415 */
[----:B------:R2:W-:Y:S04]  /*0790*/  STS.U16 [R7+UR21+0x600], R24 ;  /* 0x0006001807007988 */ /* 0x0005e80008000415 */
[----:B------:R2:W-:Y:S04]  /*07a0*/  STS.U16 [R7+UR21+0xa00], R2 ;  /* 0x000a000207007988 */ /* 0x0005e80008000415 */
[----:B------:R2:W-:Y:S01]  /*07b0*/  STS.U16 [R7+UR21+0xe00], R6 ;  /* 0x000e000607007988 */ /* 0x0005e20008000415 */
[----:B0-----:R-:W-:-:S03]  /*07c0*/  MOV R3, 0x3f800000 ;  /* 0x3f80000000037802 */ /* 0x001fc60000000f00 */
[----:B------:R2:W-:Y:S01]  /*07d0*/  STS.U16 [R28+UR21+0x300], R21 ;  /* 0x000300151c007988 */ /* 0x0005e20008000415 */
[----:B-1----:R-:W-:-:S03]  /*07e0*/  LOP3.LUT R0, R104, 0x1ff, RZ, 0xc0, !PT ;  /* 0x000001ff68007812 */ /* 0x002fc600078ec0ff */
[----:B------:R2:W-:Y:S04]  /*07f0*/  STS.U16 [R28+UR21+0x700], R25 ;  /* 0x000700191c007988 */ /* 0x0005e80008000415 */
[----:B------:R2:W-:Y:S04]  /*0800*/  STS.U16 [R28+UR21+0xb00], R11 ;  /* 0x000b000b1c007988 */ /* 0x0005e80008000415 */
[----:B------:R2:W-:Y:S01]  /*0810*/  STS.U16 [R28+UR21+0xf00], R8 ;  /* 0x000f00081c007988 */ /* 0x0005e20008000415 */
[----:B------:R-:W-:Y:S05]  /*0820*/  @!P0 BRA `(.L_x_0) ;  /* 0x0000002c00548947 */ /* 0x000fea0003800000 */
[----:B------:R-:W-:Y:S01]  /*0830*/  SHF.L.U32 R0, R0, 0x1, RZ ;  /* 0x0000000100007819 */ /* 0x000fe200000006ff */
[----:B------:R-:W-:Y:S01]  /*0840*/  ULDC.64 UR8, c[0x0][0x250] ;  /* 0x0000940000087ab9 */ /* 0x000fe20000000a00 */
[----:B------:R-:W-:Y:S01]  /*0850*/  SHF.R.U32.HI R13, RZ, 0x2, R13 ;  /* 0x00000002ff0d7819 */ /* 0x000fe2000001160d */
[----:B------:R-:W-:Y:S01]  /*0860*/  ULDC.64 UR16, c[0x0][0x260] ;  /* 0x0000980000107ab9 */ /* 0x000fe20000000a00 */
[----:B--2---:R-:W-:Y:S01]  /*0870*/  LOP3.LUT R2, R104, 0x1f, RZ, 0xc0, !PT ;  /* 0x0000001f68027812 */ /* 0x004fe200078ec0ff */
[----:B------:R-:W-:Y:S01]  /*0880*/  UIMAD UR8, UR20, UR8, URZ ;  /* 0x00000008140872a4 */ /* 0x000fe2000f8e023f */
[----:B------:R-:W-:Y:S01]  /*0890*/  LOP3.LUT R6, R0, R13, RZ, 0x3c, !PT ;  /* 0x0000000d00067212 */ /* 0x000fe200078e3cff */
[----:B------:R-:W-:Y:S01]  /*08a0*/  UIMAD UR16, UR20, UR16, URZ ;  /* 0x00000010141072a4 */ /* 0x000fe2000f8e023f */
[C---:B------:R-:W-:Y:S01]  /*08b0*/  LOP3.LUT R0, R104.reuse, 0x180, RZ, 0xc0, !PT ;  /* 0x0000018068007812 */ /* 0x040fe200078ec0ff */
[----:B------:R-:W-:Y:S01]  /*08c0*/  ULDC UR4, c[0x0][0x258] ;  /* 0x0000960000047ab9 */ /* 0x000fe20000000800 */
[----:B------:R-:W-:Y:S01]  /*08d0*/  LOP3.LUT R3, R104, 0x7f, RZ, 0xc0, !PT ;  /* 0x0000007f68037812 */ /* 0x000fe200078ec0ff */
[----:B------:R-:W-:Y:S01]  /*08e0*/  IMAD R2, R2, UR4, RZ ;  /* 0x0000000402027c24 */ /* 0x000fe2000f8e02ff */
[----:B------:R-:W-:Y:S01]  /*08f0*/  USHF.L.U32 UR4, UR8, 0x1, URZ ;  /* 0x0000000108047899 */ /* 0x000fe2000800063f */
[----:B------:R-:W-:Y:S01]  /*0900*/  LOP3.LUT R5, R16, 0x180, R104, 0xf8, !PT ;  /* 0x0000018010057812 */ /* 0x000fe200078ef868 */
[----:B------:R-:W-:Y:S01]  /*0910*/  USHF.L.U32 UR5, UR16, 0x1, URZ ;  /* 0x0000000110057899 */ /* 0x000fe2000800063f */
[----:B------:R-:W-:Y:S01]  /*0920*/  SHF.R.U32.HI R0, RZ, 0x3, R0 ;  /* 0x00000003ff007819 */ /* 0x000fe20000011600 */
[----:B------:R-:W0:Y:S01]  /*0930*/  LDC R15, c[0x0][0x268] ;  /* 0x00009a00ff0f7b82 */ /* 0x000e220000000800 */
[----:B------:R-:W-:Y:S01]  /*0940*/  SHF.R.U32.HI R4, RZ, 0x5, R104 ;  /* 0x00000005ff047819 */ /* 0x000fe20000011668 */
[----:B------:R-:W-:Y:S01]  /*0950*/  IMAD R3, R3, UR17, RZ ;  /* 0x0000001103037c24 */ /* 0x000fe2000f8e02ff */
[----:B------:R-:W-:Y:S01]  /*0960*/  MOV R107, UR4 ;  /* 0x00000004006b7c02 */ /* 0x000fe20008000f00 */
[----:B------:R-:W-:Y:S01]  /*0970*/  UIMAD.WIDE UR6, UR16, 0x2, URZ ;  /* 0x00000002100678a5 */ /* 0x000fe2000f8e023f */
[----:B------:R-:W-:Y:S01]  /*0980*/  MOV R11, UR5 ;  /* 0x00000005000b7c02 */ /* 0x000fe20008000f00 */
[----:B------:R-:W-:Y:S01]  /*0990*/  UIMAD.WIDE UR4, UR8, 0x2, URZ ;  /* 0x00000002080478a5 */ /* 0x000fe2000f8e023f */
[----:B------:R-:W-:Y:S01]  /*09a0*/  LOP3.LUT R8, R5, R0, RZ, 0x3c, !PT ;  /* 0x0000000005087212 */ /* 0x000fe200078e3cff */
[----:B------:R-:W-:Y:S01]  /*09b0*/  ULDC.64 UR10, c[0x0][0x218] ;  /* 0x00008600000a7ab9 */ /* 0x000fe20000000a00 */
[----:B------:R-:W-:Y:S01]  /*09c0*/  SHF.L.U32 R0, R2, 0x1, RZ ;  /* 0x0000000102007819 */ /* 0x000fe200000006ff */
[----:B------:R-:W-:Y:S01]  /*09d0*/  ULDC.64 UR12, c[0x0][0x220] ;  /* 0x00008800000c7ab9 */ /* 0x000fe20000000a00 */
[----:B------:R-:W-:Y:S01]  /*09e0*/  R2UR UR29, R4 ;  /* 0x00000000041d72ca */ /* 0x000fe200000e0000 */
[----:B------:R-:W-:Y:S01]  /*09f0*/  IMAD.HI R2, R2, 0x2, RZ ;  /* 0x0000000202027827 */ /* 0x000fe200078e02ff */
[----:B------:R-:W-:-:S02]  /*0a00*/  SHF.L.U32 R4, R3, 0x1, RZ ;  /* 0x0000000103047819 */ /* 0x000fc400000006ff */
[----:B------:R-:W-:Y:S02]  /*0a10*/  CS2R R88, SRZ ;  /* 0x0000000000587805 */ /* 0x000fe4000001ff00 */
[----:B------:R-:W-:Y:S01]  /*0a20*/  IADD3 R107, P0, P1, R0, UR10, R107 ;  /* 0x0000000a006b7c10 */ /* 0x000fe2000f91e06b */
[----:B------:R-:W-:Y:S01]  /*0a30*/  IMAD.HI R3, R3, 0x2, RZ ;  /* 0x0000000203037827 */ /* 0x000fe200078e02ff */
[----:B------:R-:W-:Y:S02]  /*0a40*/  MOV R13, UR5 ;  /* 0x00000005000d7c02 */ /* 0x000fe40008000f00 */
[----:B------:R-:W-:Y:S02]  /*0a50*/  CS2R R90, SRZ ;  /* 0x00000000005a7805 */ /* 0x000fe4000001ff00 */
[----:B------:R-:W-:Y:S01]  /*0a60*/  IADD3 R11, P2, P3, R4, UR12, R11 ;  /* 0x0000000c040b7c10 */ /* 0x000fe2000fb5e00b */
[----:B------:R-:W-:Y:S01]  /*0a70*/  IMAD.U32 R0, RZ, RZ, UR7 ;  /* 0x00000007ff007e24 */ /* 0x000fe2000f8e00ff */
[----:B------:R-:W-:-:S02]  /*0a80*/  IADD3.X R13, R2, UR11, R13, P0, P1 ;  /* 0x0000000b020d7c10 */ /* 0x000fc400087e240d */
[----:B------:R-:W-:Y:S02]  /*0a90*/  CS2R R92, SRZ ;  /* 0x00000000005c7805 */ /* 0x000fe4000001ff00 */
[----:B------:R-:W-:Y:S01]  /*0aa0*/  SHF.R.U32.HI R2, RZ, 0x5, R104 ;  /* 0x00000005ff027819 */ /* 0x000fe20000011668 */
[----:B------:R-:W-:Y:S01]  /*0ab0*/  UIADD3 UR7, UR29, 0x70, URZ ;  /* 0x000000701d077890 */ /* 0x000fe2000fffe03f */
[----:B------:R-:W-:Y:S01]  /*0ac0*/  IADD3.X R25, R3, UR13, R0, P2, P3 ;  /* 0x0000000d03197c10 */ /* 0x000fe200097e6400 */
[----:B------:R-:W-:Y:S01]  /*0ad0*/  UIADD3 UR4, UR29, 0x10, URZ ;  /* 0x000000101d047890 */ /* 0x000fe2000fffe03f */
[----:B------:R-:W-:Y:S01]  /*0ae0*/  SHF.R.U32.HI R0, RZ, 0x7, R104 ;  /* 0x00000007ff007819 */ /* 0x000fe20000011668 */
[----:B------:R-:W-:Y:S01]  /*0af0*/  UIMAD UR7, UR7, UR9, URZ ;  /* 0x00000009070772a4 */ /* 0x000fe2000f8e023f */
[----:B------:R-:W-:Y:S01]  /*0b00*/  SGXT.U32 R2, R2, 0x4 ;  /* 0x000000040202781a */ /* 0x000fe20000000000 */
[----:B------:R-:W-:Y:S01]  /*0b10*/  UIADD3 UR5, UR29, 0x30, URZ ;  /* 0x000000301d057890 */ /* 0x000fe2000fffe03f */
[----:B------:R-:W-:Y:S01]  /*0b20*/  SGXT.U32 R0, R0, 0x2 ;  /* 0x000000020000781a */ /* 0x000fe20000000000 */
[----:B------:R-:W-:Y:S01]  /*0b30*/  UIMAD UR4, UR4, UR9, URZ ;  /* 0x00000009040472a4 */ /* 0x000fe2000f8e023f */
[----:B------:R-:W-:Y:S01]  /*0b40*/  SHF.L.U32 R7, R104, 0x6, RZ ;  /* 0x0000000668077819 */ /* 0x000fe200000006ff */
[----:B------:R-:W-:Y:S01]  /*0b50*/  IMAD R2, R2, UR9, RZ ;  /* 0x0000000902027c24 */ /* 0x000fe2000f8e02ff */
[----:B------:R-:W-:Y:S01]  /*0b60*/  MOV R3, UR9 ;  /* 0x0000000900037c02 */ /* 0x000fe20008000f00 */
[----:B0-----:R-:W-:Y:S01]  /*0b70*/  IMAD R5, R0, R15, RZ ;  /* 0x0000000f00057224 */ /* 0x001fe200078e02ff */
[----:B------:R-:W-:Y:S01]  /*0b80*/  LOP3.LUT R7, R8, 0x1000, R7, 0xf8, !PT ;  /* 0x0000100008077812 */ /* 0x000fe200078ef807 */
[----:B------:R-:W-:Y:S01]  /*0b90*/  UIADD3 UR6, UR29, 0x50, URZ ;  /* 0x000000501d067890 */ /* 0x000fe2000fffe03f */
[----:B------:R-:W-:Y:S01]  /*0ba0*/  MOV R9, UR9 ;  /* 0x0000000900097c02 */ /* 0x000fe20008000f00 */
[----:B------:R-:W-:Y:S01]  /*0bb0*/  UIMAD UR5, UR5, UR9, URZ ;  /* 0x00000009050572a4 */ /* 0x000fe2000f8e023f */
[----:B------:R-:W-:Y:S01]  /*0bc0*/  LEA R0, R3, R2, 0x5 ;  /* 0x0000000203007211 */ /* 0x000fe200078e28ff */
[----:B------:R-:W-:Y:S01]  /*0bd0*/  UIMAD UR6, UR6, UR9, URZ ;  /* 0x00000009060672a4 */ /* 0x000fe2000f8e023f */
[----:B------:R-:W-:-:S02]  /*0be0*/  LEA R8, R15, R5, 0x2 ;  /* 0x000000050f087211 */ /* 0x000fc400078e10ff */
[----:B------:R-:W-:Y:S02]  /*0bf0*/  CS2R R94, SRZ ;  /* 0x00000000005e7805 */ /* 0x000fe4000001ff00 */
[----:B------:R-:W-:Y:S01]  /*0c00*/  LEA R3, R9, R0, 0x5 ;  /* 0x0000000009037211 */ /* 0x000fe200078e28ff */
[----:B------:R-:W-:Y:S01]  /*0c10*/  IMAD.U32 R12, RZ, RZ, UR5 ;  /* 0x00000005ff0c7e24 */ /* 0x000fe2000f8e00ff */
[-C--:B------:R-:W-:Y:S01]  /*0c20*/  LEA R18, P5, R0, R107.reuse, 0x1 ;  /* 0x0000006b00127211 */ /* 0x080fe200078a08ff */
[----:B------:R-:W-:Y:S01]  /*0c30*/  UMOV UR5, URZ ;  /* 0x0000003f00057c82 */ /* 0x000fe20008000000 */
[----:B------:R-:W-:Y:S02]  /*0c40*/  LEA R9, R15, R8, 0x2 ;  /* 0x000000080f097211 */ /* 0x000fe400078e10ff */
[----:B------:R-:W-:Y:S02]  /*0c50*/  CS2R R96, SRZ ;  /* 0x0000000000607805 */ /* 0x000fe4000001ff00 */
[----:B------:R-:W-:-:S02]  /*0c60*/  LEA R22, P3, R2, R107, 0x1 ;  /* 0x0000006b02167211 */ /* 0x000fc400078608ff */
[----:B------:R-:W-:Y:S02]  /*0c70*/  CS2R R98, SRZ ;  /* 0x0000000000627805 */ /* 0x000fe4000001ff00 */
[----:B------:R-:W-:Y:S02]  /*0c80*/  MOV R16, UR7 ;  /* 0x0000000700107c02 */ /* 0x000fe40008000f00 */
[----:B------:R-:W-:Y:S02]  /*0c90*/  CS2R R100, SRZ ;  /* 0x0000000000647805 */ /* 0x000fe4000001ff00 */
[----:B------:R-:W-:Y:S02]  /*0ca0*/  LEA.HI.X.SX32 R19, R0, R13, 0x1, P5 ;  /* 0x0000000d00137211 */ /* 0x000fe400028f0eff */
[----:B------:R-:W-:Y:S02]  /*0cb0*/  CS2R R102, SRZ ;  /* 0x0000000000667805 */ /* 0x000fe4000001ff00 */
[----:B------:R-:W-:Y:S01]  /*0cc0*/  MOV R4, UR9 ;  /* 0x0000000900047c02 */ /* 0x000fe20008000f00 */
[----:B------:R-:W-:Y:S01]  /*0cd0*/  UMOV UR14, 0xfffffffe ;  /* 0xfffffffe000e7882 */ /* 0x000fe20000000000 */
[----:B------:R-:W-:Y:S01]  /*0ce0*/  LEA R0, R15, R9, 0x2 ;  /* 0x000000090f007211 */ /* 0x000fe200078e10ff */
[----:B------:R-:W-:Y:S01]  /*0cf0*/  UMOV UR15, 0x7fffffdf ;  /* 0x7fffffdf000f7882 */ /* 0x000fe20000000000 */
[----:B------:R-:W-:Y:S01]  /*0d00*/  MOV R10, UR4 ;  /* 0x00000004000a7c02 */ /* 0x000fe20008000f00 */
[----:B------:R-:W-:Y:S01]  /*0d10*/  UIADD3 UR4, UR21, 0x4000, URZ ;  /* 0x0000400015047890 */ /* 0x000fe2000fffe03f */
[----:B------:R-:W-:Y:S01]  /*0d20*/  LEA.HI.X.SX32 R23, R2, R13, 0x1, P3 ;  /* 0x0000000d02177211 */ /* 0x000fe200018f0eff */
[----:B------:R-:W-:Y:S01]  /*0d30*/  UMOV UR7, URZ ;  /* 0x0000003f00077c82 */ /* 0x000fe20008000000 */
[-C--:B------:R-:W-:Y:S01]  /*0d40*/  LEA R122, P2, R3, R107.reuse, 0x1 ;  /* 0x0000006b037a7211 */ /* 0x080fe200078408ff */
[----:B------:R-:W-:Y:S01]  /*0d50*/  USHF.R.U32.HI UR4, URZ, 0x4, UR4 ;  /* 0x000000043f047899 */ /* 0x000fe20008011604 */
[----:B------:R-:W-:Y:S01]  /*0d60*/  LEA R104, P0, R16, R107, 0x1 ;  /* 0x0000006b10687211 */ /* 0x000fe200078008ff */
[----:B------:R0:W-:Y:S01]  /*0d70*/  STL.64 [R1+0x18], R22 ;  /* 0x0000181601007387 */ /* 0x0001e20000100a00 */
[----:B------:R-:W-:Y:S01]  /*0d80*/  LEA R4, R4, R3, 0x5 ;  /* 0x0000000304047211 */ /* 0x000fe200078e28ff */
[----:B------:R-:W-:Y:S01]  /*0d90*/  USGXT.U32 UR4, UR4, 0xe ;  /* 0x0000000e0404789a */ /* 0x000fe20008000000 */
[----:B------:R-:W-:Y:S01]  /*0da0*/  LEA R2, R15, R0, 0x2 ;  /* 0x000000000f027211 */ /* 0x000fe200078e10ff */
[----:B------:R-:W-:Y:S01]  /*0db0*/  UMOV UR8, URZ ;  /* 0x0000003f00087c82 */ /* 0x000fe20008000000 */
[----:B------:R-:W-:Y:S01]  /*0dc0*/  LEA R20, P4, R10, R107, 0x1 ;  /* 0x0000006b0a147211 */ /* 0x000fe200078808ff */
[----:B------:R-:W-:Y:S01]  /*0dd0*/  UIADD3 UR18, UP0, UR4, 0x2, URZ ;  /* 0x0000000204127890 */ /* 0x000fe2000ff1e03f */
[----:B------:R-:W-:Y:S01]  /*0de0*/  MOV R14, UR6 ;  /* 0x00000006000e7c02 */ /* 0x000fe20008000f00 */
[----:B------:R-:W-:Y:S01]  /*0df0*/  UMOV UR6, URZ ;  /* 0x0000003f00067c82 */ /* 0x000fe20008000000 */
[-C--:B------:R-:W-:Y:S01]  /*0e00*/  LEA.HI.X.SX32 R123, R3, R13.reuse, 0x1, P2 ;  /* 0x0000000d037b7211 */ /* 0x080fe200010f0eff */
[----:B------:R-:W-:Y:S01]  /*0e10*/  UIADD3.X UR19, UR5, 0x40000040, URZ, UP0, !UPT ;  /* 0x4000004005137890 */ /* 0x000fe200087fe43f */
[----:B------:R-:W-:Y:S01]  /*0e20*/  LEA.HI.X.SX32 R105, R16, R13, 0x1, P0 ;  /* 0x0000000d10697211 */ /* 0x000fe200000f0eff */
[----:B------:R-:W-:Y:S01]  /*0e30*/  UIADD3.64 UR14, UR4, -UR14, URZ ;  /* 0x8000000e040e7297 */ /* 0x000fe2000fffe03f */
[----:B------:R-:W-:Y:S01]  /*0e40*/  LEA R106, P3, R4, R107, 0x1 ;  /* 0x0000006b046a7211 */ /* 0x000fe200078608ff */
[----:B------:R-:W-:Y:S01]  /*0e50*/  UIADD3.64 UR22, UR18, 0x2, URZ ;  /* 0x0000000212167897 */ /* 0x000fe2000fffe03f */
[----:B0-----:R-:W-:Y:S01]  /*0e60*/  LEA R22, P0, R5, R11, 0x1 ;  /* 0x0000000b05167211 */ /* 0x001fe200078008ff */
[----:B------:R-:W-:Y:S01]  /*0e70*/  UIADD3.64 UR26, UR18, 0x4, URZ ;  /* 0x00000004121a7897 */ /* 0x000fe2000fffe03f */
[C---:B------:R-:W-:Y:S01]  /*0e80*/  LEA R3, R15.reuse, R2, 0x2 ;  /* 0x000000020f037211 */ /* 0x040fe200078e10ff */
[----:B------:R-:W-:Y:S01]  /*0e90*/  UIADD3.64 UR30, UR18, 0xfe, URZ ;  /* 0x000000fe121e7897 */ /* 0x000fe2000fffe03f */
[----:B------:R-:W-:Y:S01]  /*0ea0*/  LEA.HI.X.SX32 R21, R10, R13, 0x1, P4 ;  /* 0x0000000d0a157211 */ /* 0x000fe200020f0eff */
[----:B------:R-:W-:Y:S01]  /*0eb0*/  UIADD3.64 UR34, UR18, 0x100, URZ ;  /* 0x0000010012227897 */ /* 0x000fe2000fffe03f */
[-C--:B------:R-:W-:Y:S01]  /*0ec0*/  LEA R124, P6, R12, R107.reuse, 0x1 ;  /* 0x0000006b0c7c7211 */ /* 0x080fe200078c08ff */
[----:B------:R-:W-:Y:S01]  /*0ed0*/  UIADD3.64 UR38, UR18, 0x102, URZ ;  /* 0x0000010212267897 */ /* 0x000fe2000fffe03f */
[----:B------:R-:W-:Y:S01]  /*0ee0*/  LEA R120, P1, R14, R107, 0x1 ;  /* 0x0000006b0e787211 */ /* 0x000fe200078208ff */
[----:B------:R0:W-:Y:S01]  /*0ef0*/  STL.64 [R1+0x10], R20 ;  /* 0x0000101401007387 */ /* 0x0001e20000100a00 */
[----:B------:R-:W-:Y:S01]  /*0f00*/  LEA.HI.X.SX32 R107, R4, R13, 0x1, P3 ;  /* 0x0000000d046b7211 */ /* 0x000fe200018f0eff */
[----:B------:R-:W-:Y:S01]  /*0f10*/  IMAD R4, R15, 0x4, R3 ;  /* 0x000000040f047824 */ /* 0x000fe200078e0203 */
[----:B------:R-:W-:Y:S01]  /*0f20*/  LEA.HI.X.SX32 R23, R5, R25, 0x1, P0 ;  /* 0x0000001905177211 */ /* 0x000fe200000f0eff */
[----:B------:R1:W-:Y:S01]  /*0f30*/  STL.64 [R1+0x8], R18 ;  /* 0x0000081201007387 */ /* 0x0003e20000100a00 */
[----:B------:R-:W-:Y:S01]  /*0f40*/  LEA R16, P0, R0, R11, 0x1 ;  /* 0x0000000b00107211 */ /* 0x000fe200078008ff */
[----:B------:R-:W-:Y:S01]  /*0f50*/  UIADD3.64 UR42, UR18, 0x104, URZ ;  /* 0x00000104122a7897 */ /* 0x000fe2000fffe03f */
[----:B------:R-:W-:Y:S01]  /*0f60*/  LEA.HI.X.SX32 R121, R14, R13, 0x1, P1 ;  /* 0x0000000d0e797211 */ /* 0x000fe200008f0eff */
[----:B------:R-:W-:Y:S01]  /*0f70*/  ULDC UR16, c[0x0][0x238] ;  /* 0x00008e0000107ab9 */ /* 0x000fe20000000800 */
[----:B------:R-:W-:-:S02]  /*0f80*/  LEA.HI.X.SX32 R17, R0, R25, 0x1, P0 ;  /* 0x0000001900117211 */ /* 0x000fc400000f0eff */
[----:B------:R-:W-:Y:S02]  /*0f90*/  LEA R0, R15, R4, 0x2 ;  /* 0x000000040f007211 */ /* 0x000fe400078e10ff */
[----:B0-----:R-:W-:Y:S02]  /*0fa0*/  LEA R20, P1, R8, R11, 0x1 ;  /* 0x0000000b08147211 */ /* 0x001fe400078208ff */
[----:B------:R-:W-:Y:S02]  /*0fb0*/  LEA.HI.X.SX32 R125, R12, R13, 0x1, P6 ;  /* 0x0000000d0c7d7211 */ /* 0x000fe400030f0eff */
[C---:B-1----:R-:W-:Y:S02]  /*0fc0*/  LEA R18, P2, R9.reuse, R11, 0x1 ;  /* 0x0000000b09127211 */ /* 0x042fe400078408ff */
[-C--:B------:R-:W-:Y:S02]  /*0fd0*/  LEA.HI.X.SX32 R21, R8, R25.reuse, 0x1, P1 ;  /* 0x0000001908157211 */ /* 0x080fe400008f0eff */
[----:B------:R-:W-:-:S02]  /*0fe0*/  LEA.HI.X.SX32 R19, R9, R25, 0x1, P2 ;  /* 0x0000001909137211 */ /* 0x000fc400010f0eff */
[-C--:B------:R-:W-:Y:S02]  /*0ff0*/  LEA R14, P0, R2, R11.reuse, 0x1 ;  /* 0x0000000b020e7211 */ /* 0x080fe400078008ff */
[CC--:B------:R-:W-:Y:S02]  /*1000*/  LEA R12, P1, R3.reuse, R11.reuse, 0x1 ;  /* 0x0000000b030c7211 */ /* 0x0c0fe400078208ff */
[-C--:B------:R-:W-:Y:S02]  /*1010*/  LEA R10, P2, R4, R11.reuse, 0x1 ;  /* 0x0000000b040a7211 */ /* 0x080fe400078408ff */
[----:B------:R-:W-:Y:S02]  /*1020*/  LEA R8, P3, R0, R11, 0x1 ;  /* 0x0000000b00087211 */ /* 0x000fe400078608ff */
[-C--:B------:R-:W-:Y:S02]  /*1030*/  LEA.HI.X.SX32 R15, R2, R25.reuse, 0x1, P0 ;  /* 0x00000019020f7211 */ /* 0x080fe400000f0eff */
[----:B------:R-:W-:-:S02]  /*1040*/  LEA.HI.X.SX32 R13, R3, R25, 0x1, P1 ;  /* 0x00000019030d7211 */ /* 0x000fc400008f0eff */
[-C--:B------:R-:W-:Y:S02]  /*1050*/  LEA.HI.X.SX32 R11, R4, R25.reuse, 0x1, P2 ;  /* 0x00000019040b7211 */ /* 0x080fe400010f0eff */
[----:B------:R-:W-:Y:S02]  /*1060*/  LEA.HI.X.SX32 R9, R0, R25, 0x1, P3 ;  /* 0x0000001900097211 */ /* 0x000fe400018f0eff */
[----:B------:R-:W-:Y:S02]  /*1070*/  MOV R4, 0x3f800000 ;  /* 0x3f80000000047802 */ /* 0x000fe40000000f00 */
[----:B------:R-:W-:Y:S02]  /*1080*/  MOV R2, 0xff800000 ;  /* 0xff80000000027802 */ /* 0x000fe40000000f00 */
[----:B------:R-:W-:Y:S02]  /*1090*/  MOV R0, 0xff800000 ;  /* 0xff80000000007802 */ /* 0x000fe40000000f00 */
[----:B------:R-:W-:-:S02]  /*10a0*/  MOV R3, 0x3f800000 ;  /* 0x3f80000000037802 */ /* 0x000fc40000000f00 */
[----:B------:R-:W-:-:S07]  /*10b0*/  LOP3.LUT R5, R7, 0x40, RZ, 0x3c, !PT ;  /* 0x0000004007057812 */ /* 0x000fce00078e3cff */
.L_x_1:
[----:B------:R-:W2:Y:S04]  /*10c0*/  LDL.64 R112, [R1+0x18] ;  /* 0x0000180001707983 */ /* 0x000ea80000100a00 */
[----:B------:R-:W3:Y:S04]  /*10d0*/  LDL.64 R110, [R1+0x10] ;  /* 0x00001000016e7983 */ /* 0x000ee80000100a00 */
[----:B------:R-:W4:Y:S01]  /*10e0*/  LDL.64 R108, [R1+0x8] ;  /* 0x00000800016c7983 */ /* 0x000f220000100a00 */
[----:B------:R-:W-:Y:S01]  /*10f0*/  MOV R24, UR6 ;  /* 0x0000000600187c02 */ /* 0x000fe20008000f00 */
[----:B------:R-:W-:Y:S01]  /*1100*/  IMAD.U32 R28, RZ, RZ, UR6 ;  /* 0x00000006ff1c7e24 */ /* 0x000fe2000f8e00ff */
[----:B------:R-:W-:-:S02]  /*1110*/  MOV R26, UR6 ;  /* 0x00000006001a7c02 */ /* 0x000fc40008000f00 */
[----:B------:R-:W-:Y:S02]  /*1120*/  MOV R31, UR6 ;  /* 0x00000006001f7c02 */ /* 0x000fe40008000f00 */
[----:B------:R-:W-:Y:S02]  /*1130*/  MOV R33, UR6 ;  /* 0x0000000600217c02 */ /* 0x000fe40008000f00 */
[----:B------:R-:W-:Y:S01]  /*1140*/  MOV R35, UR6 ;  /* 0x0000000600237c02 */ /* 0x000fe20008000f00 */
[----:B-----5:R-:W-:Y:S01]  /*1150*/  IMAD.WIDE R30, R31, 0x2, R124 ;  /* 0x000000021f1e7825 */ /* 0x020fe200078e027c */
[----:B------:R-:W-:Y:S02]  /*1160*/  MOV R37, UR6 ;  /* 0x0000000600257c02 */ /* 0x000fe40008000f00 */
[----:B------:R-:W-:Y:S01]  /*1170*/  MOV R39, UR6 ;  /* 0x0000000600277c02 */ /* 0x000fe20008000f00 */
[----:B------:R-:W-:Y:S01]  /*1180*/  IMAD.WIDE R32, R33, 0x2, R122 ;  /* 0x0000000221207825 */ /* 0x000fe200078e027a */
[----:B------:R-:W4:Y:S03]  /*1190*/  LDG.E.U16 R5, desc[UR24][R30.64] ;  /* 0x000000181e057981 */ /* 0x000f26000c1e1500 */
[----:B------:R-:W-:Y:S01]  /*11a0*/  IMAD.WIDE R34, R35, 0x2, R120 ;  /* 0x0000000223227825 */ /* 0x000fe200078e0278 */
[----:B------:R-:W-:Y:S01]  /*11b0*/  USHF.L.U32 UR10, UR29, 0x6, URZ ;  /* 0x000000061d0a7899 */ /* 0x000fe2000800063f */
[----:B------:R-:W-:-:S02]  /*11c0*/  UMOV UR46, UR4 ;  /* 0x00000004002e7c82 */ /* 0x000fc40008000000 */
[----:B------:R-:W-:Y:S01]  /*11d0*/  IMAD.WIDE R36, R37, 0x2, R106 ;  /* 0x0000000225247825 */ /* 0x000fe200078e026a */
[----:B------:R-:W-:Y:S01]  /*11e0*/  UMOV UR47, 0x80000020 ;  /* 0x80000020002f7882 */ /* 0x000fe20000000000 */
[----:B------:R-:W-:Y:S01]  /*11f0*/  UMOV UR45, 0x40000040 ;  /* 0x40000040002d7882 */ /* 0x000fe20000000000 */
[----:B------:R-:W-:Y:S01]  /*1200*/  UMOV UR12, 0x80 ;  /* 0x00000080000c7882 */ /* 0x000fe20000000000 */
[----:B------:R-:W-:Y:S01]  /*1210*/  IMAD.WIDE R38, R39, 0x2, R104 ;  /* 0x0000000227267825 */ /* 0x000fe200078e0268 */
[----:B------:R-:W-:Y:S01]  /*1220*/  UMOV UR13, 0x40000040 ;  /* 0x40000040000d7882 */ /* 0x000fe20000000000 */
[----:B------:R-:W-:Y:S01]  /*1230*/  UMOV UR11, URZ ;  /* 0x0000003f000b7c82 */ /* 0x000fe20008000000 */
[----:B------:R-:W-:Y:S01]  /*1240*/  MOV R114, UR7 ;  /* 0x0000000700727c02 */ /* 0x000fe20008000f00 */
[----:B------:R-:W-:Y:S01]  /*1250*/  IMAD.U32 R116, RZ, RZ, UR7 ;  /* 0x00000007ff747e24 */ /* 0x000fe2000f8e00ff */
[----:B------:R-:W4:Y:S01]  /*1260*/  LDG.E.U16 R115, desc[UR24][R38.64] ;  /* 0x0000001826737981 */ /* 0x000f22000c1e1500 */
[----:B------:R-:W-:-:S03]  /*1270*/  MOV R118, UR7 ;  /* 0x0000000700767c02 */ /* 0x000fc60008000f00 */
[----:B------:R-:W-:Y:S01]  /*1280*/  STL [R1+0x24], R4 ;  /* 0x0000240401007387 */ /* 0x000fe20000100800 */
[----:B--2---:R-:W-:-:S04]  /*1290*/  IMAD.WIDE R24, R24, 0x2, R112 ;  /* 0x0000000218187825 */ /* 0x004fc800078e0270 */
[----:B---3--:R-:W-:Y:S01]  /*12a0*/  IMAD.WIDE R26, R26, 0x2, R110 ;  /* 0x000000021a1a7825 */ /* 0x008fe200078e026e */
[----:B------:R-:W2:Y:S03]  /*12b0*/  LDG.E.U16 R113, desc[UR24][R36.64] ;  /* 0x0000001824717981 */ /* 0x000ea6000c1e1500 */
[----:B----4-:R-:W-:Y:S01]  /*12c0*/  IMAD.WIDE R28, R28, 0x2, R108 ;  /* 0x000000021c1c7825 */ /* 0x010fe200078e026c */
[----:B------:R-:W3:Y:S04]  /*12d0*/  LDG.E.U16 R25, desc[UR24][R24.64] ;  /* 0x0000001818197981 */ /* 0x000ee8000c1e1500 */
[----:B------:R-:W4:Y:S04]  /*12e0*/  LDG.E.U16 R27, desc[UR24][R26.64] ;  /* 0x000000181a1b7981 */ /* 0x000f28000c1e1500 */
[----:B------:R-:W4:Y:S04]  /*12f0*/  LDG.E.U16 R29, desc[UR24][R28.64] ;  /* 0x000000181c1d7981 */ /* 0x000f28000c1e1500 */
[----:B------:R-:W4:Y:S04]  /*1300*/  LDG.E.U16 R109, desc[UR24][R32.64] ;  /* 0x00000018206d7981 */ /* 0x000f28000c1e1500 */
[----:B------:R-:W4:Y:S01]  /*1310*/  LDG.E.U16 R111, desc[UR24][R34.64] ;  /* 0x00000018226f7981 */ /* 0x000f22000c1e1500 */
[----:B------:R-:W-:Y:S01]  /*1320*/  BAR.SYNC.DEFER_BLOCKING 0x0 ;  /* 0x0000000000007b1d */ /* 0x000fe20000010000 */
[----:B------:R-:W-:Y:S01]  /*1330*/  ULOP3.LUT UR10, UR10, 0x300, URZ, 0xc0, !UPT ;  /* 0x000003000a0a7892 */ /* 0x000fe2000f8ec03f */
[----:B------:R-:W-:-:S04]  /*1340*/  IMAD.WIDE R116, R116, 0x2, R18 ;  /* 0x0000000274747825 */ /* 0x000fc800078e0212 */
[----:B------:R-:W-:Y:S01]  /*1350*/  IMAD.WIDE R118, R118, 0x2, R16 ;  /* 0x0000000276767825 */ /* 0x000fe200078e0210 */
[----:B------:R-:W-:Y:S04]  /*1360*/  STL [R1+0x20], R3 ;  /* 0x0000200301007387 */ /* 0x000fe80000100800 */
[----:B------:R-:W-:Y:S04]  /*1370*/  STS.U16 [R6+UR21+0x4c00], R5 ;  /* 0x004c000506007988 */ /* 0x000fe80008000415 */
[----:B------:R0:W-:Y:S01]  /*1380*/  STS.U16 [R6+UR21+0x5c00], R115 ;  /* 0x005c007306007988 */ /* 0x0001e20008000415 */
[----:B------:R-:W-:Y:S01]  /*1390*/  ULEA.HI UR10, UR21, UR10, URZ, 0x1c ;  /* 0x0000000a150a7291 */ /* 0x000fe2000f8fe03f */
[----:B------:R-:W-:-:S02]  /*13a0*/  MOV R110, UR7 ;  /* 0x00000007006e7c02 */ /* 0x000fc40008000f00 */
[----:B------:R-:W-:Y:S01]  /*13b0*/  MOV R112, UR7 ;  /* 0x0000000700707c02 */ /* 0x000fe20008000f00 */
[----:B------:R-:W-:Y:S01]  /*13c0*/  ULOP3.LUT UR10, UR10, 0x3fff, URZ, 0xc0, !UPT ;  /* 0x00003fff0a0a7892 */ /* 0x000fe2000f8ec03f */
[----:B------:R-:W-:Y:S03]  /*13d0*/  STL [R1+0x2c], R124 ;  /* 0x00002c7c01007387 */ /* 0x000fe60000100800 */
[----:B------:R-:W-:Y:S01]  /*13e0*/  UIADD3.64 UR12, UR10, UR12, URZ ;  /* 0x0000000c0a0c7297 */ /* 0x000fe2000fffe03f */
[----:B--2---:R-:W-:Y:S04]  /*13f0*/  STS.U16 [R6+UR21+0x5800], R113 ;  /* 0x0058007106007988 */ /* 0x004fe80008000415 */
[----:B---3--:R-:W-:Y:S04]  /*1400*/  STS.U16 [R6+UR21+0x4000], R25 ;  /* 0x0040001906007988 */ /* 0x008fe80008000415 */
[----:B----4-:R-:W-:Y:S04]  /*1410*/  STS.U16 [R6+UR21+0x4400], R27 ;  /* 0x0044001b06007988 */ /* 0x010fe80008000415 */
[----:B------:R-:W-:Y:S04]  /*1420*/  STS.U16 [R6+UR21+0x4800], R29 ;  /* 0x0048001d06007988 */ /* 0x000fe80008000415 */
[----:B------:R-:W-:Y:S04]  /*1430*/  STS.U16 [R6+UR21+0x5000], R109 ;  /* 0x0050006d06007988 */ /* 0x000fe80008000415 */
[----:B------:R1:W-:Y:S01]  /*1440*/  STS.U16 [R6+UR21+0x5400], R111 ;  /* 0x0054006f06007988 */ /* 0x0003e20008000415 */
[----:B------:R2:W-:Y:S06]  /*1450*/  MEMBAR.ALL.CTA ;  /* 0x0000000000007992 */ /* 0x0005ec0000008000 */
[----:B--2---:R-:W2:Y:S01]  /*1460*/  FENCE.VIEW.ASYNC.S ;  /* 0x00000000000073c6 */ /* 0x004ea20000000000 */
[----:B------:R-:W-:Y:S01]  /*1470*/  UMOV UR44, UR10 ;  /* 0x0000000a002c7c82 */ /* 0x000fe20008000000 */
[----:B0-----:R-:W-:-:S02]  /*1480*/  IMAD.WIDE R114, R114, 0x2, R14 ;  /* 0x0000000272727825 */ /* 0x001fc400078e020e */
[----:B------:R-:W-:Y:S02]  /*1490*/  STL [R1+0x28], R125 ;  /* 0x0000287d01007387 */ /* 0x000fe40000100800 */
[----:B-1----:R-:W-:-:S04]  /*14a0*/  IMAD.WIDE R110, R110, 0x2, R20 ;  /* 0x000000026e6e7825 */ /* 0x002fc800078e0214 */
[----:B------:R-:W-:Y:S01]  /*14b0*/  IMAD.WIDE R112, R112, 0x2, R12 ;  /* 0x0000000270707825 */ /* 0x000fe200078e020c */
[----:B------:R-:W-:Y:S01]  /*14c0*/  MOV R109, UR7 ;  /* 0x00000007006d7c02 */ /* 0x000fe20008000f00 */
[----:B------:R-:W-:Y:S01]  /*14d0*/  STL [R1+0x34], R122 ;  /* 0x0000347a01007387 */ /* 0x000fe20000100800 */
[----:B--2---:R-:W-:Y:S03]  /*14e0*/  BAR.SYNC.DEFER_BLOCKING 0x0 ;  /* 0x0000000000007b1d */ /* 0x004fe60000010000 */
[----:B------:R-:W-:-:S03]  /*14f0*/  IMAD.WIDE R108, R109, 0x2, R22 ;  /* 0x000000026d6c7825 */ /* 0x000fc600078e0216 */
[----:B------:R-:W-:Y:S04]  /*1500*/  STL [R1+0x30], R123 ;  /* 0x0000307b01007387 */ /* 0x000fe80000100800 */
[----:B------:R-:W-:Y:S04]  /*1510*/  STL [R1+0x3c], R120 ;  /* 0x00003c7801007387 */ /* 0x000fe80000100800 */
[----:B------:R-:W-:Y:S04]  /*1520*/  STL [R1+0x38], R121 ;  /* 0x0000387901007387 */ /* 0x000fe80000100800 */
[----:B------:R-:W-:Y:S01]  /*1530*/  STL [R1+0x44], R106 ;  /* 0x0000446a01007387 */ /* 0x000fe20000100800 */
[----:B------:R-:W-:-:S03]  /*1540*/  WARPGROUP.ARRIVE ;  /* 0x00000000000079c5 */ /* 0x000fc60000000000 */
[----:B------:R-:W2:Y:S04]  /*1550*/  LDG.E.U16 R110, desc[UR24][R110.64] ;  /* 0x000000186e6e7981 */ /* 0x000ea8000c1e1500 */
[----:B------:R-:W3:Y:S01]  /*1560*/  LDG.E.U16 R117, desc[UR24][R116.64] ;  /* 0x0000001874757981 */ /* 0x000ee2000c1e1500 */
[----:B------:R-:W-:Y:S03]  /*1570*/  HGMMA.64x128x16.F32 R24, gdesc[UR44].tnspA, RZ, !UPT ;  /* 0x21e000002c1879f0 */ /* 0x000fe6000c7008ff */
[----:B------:R-:W4:Y:S04]  /*1580*/  LDG.E.U16 R109, desc[UR24][R108.64] ;  /* 0x000000186c6d7981 */ /* 0x000f28000c1e1500 */
[----:B------:R0:W2:Y:S04]  /*1590*/  LDG.E.U16 R111, desc[UR24][R112.64] ;  /* 0x00000018706f7981 */ /* 0x0000a8000c1e1500 */
[----:B------:R1:W2:Y:S04]  /*15a0*/  LDG.E.U16 R116, desc[UR24][R114.64] ;  /* 0x0000001872747981 */ /* 0x0002a8000c1e1500 */
[----:B------:R1:W2:Y:S04]  /*15b0*/  LDG.E.U16 R108, desc[UR24][R118.64] ;  /* 0x00000018766c7981 */ /* 0x0002a8000c1e1500 */
[----:B------:R-:W-:Y:S01]  /*15c0*/  STL [R1+0x40], R107 ;  /* 0x0000406b01007387 */ /* 0x000fe20000100800 */
[----:B------:R-:W-:Y:S03]  /*15d0*/  HGMMA.64x128x16.F32 R24, gdesc[UR12].tnspA, R24, gsb0 ;  /* 0x21e000000c1879f0 */ /* 0x000fe60008000818 */
[----:B------:R-:W-:-:S02]  /*15e0*/  WARPGROUP.DEPBAR.LE gsb0, 0x0 ;  /* 0x00008000000079c5 */ /* 0x000fc40000010000 */
[----:B------:R-:W-:Y:S01]  /*15f0*/  FMUL R5, R24, UR16 ;  /* 0x0000001018057c20 */ /* 0x000fe20008400000 */
[----:B0-----:R-:W-:-:S05]  /*1600*/  FMUL R112, R25, UR16 ;  /* 0x0000001019707c20 */ /* 0x001fca0008400000 */
[----:B------:R-:W-:Y:S01]  /*1610*/  FMNMX R5, R5, R112, !PT ;  /* 0x0000007005057209 */ /* 0x000fe20007800000 */
[----:B------:R-:W-:-:S05]  /*1620*/  FMUL R112, R28, UR16 ;  /* 0x000000101c707c20 */ /* 0x000fca0008400000 */
        /* <DEDUP_REMOVED lines=51> */
[----:B------:R-:W-:Y:S01]  /*1960*/  FMUL R112, R80, UR16 ;  /* 0x0000001050707c20 */ /* 0x000fe20008400000 */
[----:B-1----:R-:W-:-:S04]  /*1970*/  FMUL R114, R81, UR16 ;  /* 0x0000001051727c20 */ /* 0x002fc80008400000 */
[----:B------:R-:W-:Y:S02]  /*1980*/  FMNMX R5, R112, R5, !PT ;  /* 0x0000000570057209 */ /* 0x000fe40007800000 */
[----:B------:R-:W-:Y:S02]  /*1990*/  MOV R112, UR7 ;  /* 0x0000000700707c02 */ /* 0x000fe40008000f00 */
[----:B------:R-:W-:Y:S02]  /*19a0*/  FMNMX R5, R114, R5, !PT ;  /* 0x0000000572057209 */ /* 0x000fe40007800000 */
[----:B------:R-:W-:Y:S01]  /*19b0*/  MOV R114, UR7 ;  /* 0x0000000700727c02 */ /* 0x000fe20008000f00 */
[----:B------:R-:W-:-:S04]  /*19c0*/  IMAD.WIDE R112, R112, 0x2, R10 ;  /* 0x0000000270707825 */ /* 0x000fc800078e020a */
[----:B------:R-:W-:Y:S02]  /*19d0*/  IMAD.WIDE R114, R114, 0x2, R8 ;  /* 0x0000000272727825 */ /* 0x000fe400078e0208 */
[----:B------:R-:W2:Y:S04]  /*19e0*/  LDG.E.U16 R112, desc[UR24][R112.64] ;  /* 0x0000001870707981 */ /* 0x000ea8000c1e1500 */
[----:B------:R0:W2:Y:S01]  /*19f0*/  LDG.E.U16 R114, desc[UR24][R114.64] ;  /* 0x0000001872727981 */ /* 0x0000a2000c1e1500 */
[----:B------:R-:W-:Y:S01]  /*1a00*/  FMUL R118, R84, UR16 ;  /* 0x0000001054767c20 */ /* 0x000fe20008400000 */
[----:B------:R-:W-:Y:S04]  /*1a10*/  BAR.SYNC.DEFER_BLOCKING 0x0 ;  /* 0x0000000000007b1d */ /* 0x000fe80000010000 */
[----:B------:R-:W-:Y:S01]  /*1a20*/  FMNMX R5, R118, R5, !PT ;  /* 0x0000000576057209 */ /* 0x000fe20007800000 */
[----:B------:R-:W-:-:S05]  /*1a30*/  FMUL R118, R85, UR16 ;  /* 0x0000001055767c20 */ /* 0x000fca0008400000 */
[----:B------:R-:W-:Y:S01]  /*1a40*/  FMNMX R5, R118, R5, !PT ;  /* 0x0000000576057209 */ /* 0x000fe20007800000 */
[----:B0-----:R-:W-:Y:S01]  /*1a50*/  FMUL R115, R26, UR16 ;  /* 0x000000101a737c20 */ /* 0x001fe20008400000 */
[----:B------:R-:W-:-:S03]  /*1a60*/  FMUL R118, R27, UR16 ;  /* 0x000000101b767c20 */ /* 0x000fc60008400000 */
[----:B------:R-:W0:Y:S02]  /*1a70*/  SHFL.BFLY PT, R113, R5, 0x2, 0x1f ;  /* 0x0c401f0005717f89 */ /* 0x000e2400000e0000 */
[----:B------:R-:W-:Y:S01]  /*1a80*/  FMNMX R115, R115, R118, !PT ;  /* 0x0000007673737209 */ /* 0x000fe20007800000 */
[----:B------:R-:W-:-:S05]  /*1a90*/  FMUL R118, R30, UR16 ;  /* 0x000000101e767c20 */ /* 0x000fca0008400000 */
[----:B------:R-:W-:Y:S01]  /*1aa0*/  FMNMX R115, R118, R115, !PT ;  /* 0x0000007376737209 */ /* 0x000fe20007800000 */
[----:B------:R-:W-:-:S05]  /*1ab0*/  FMUL R118, R31, UR16 ;  /* 0x000000101f767c20 */ /* 0x000fca0008400000 */
[----:B------:R-:W-:Y:S01]  /*1ac0*/  FMNMX R115, R118, R115, !PT ;  /* 0x0000007376737209 */ /* 0x000fe20007800000 */
[----:B------:R-:W-:-:S05]  /*1ad0*/  FMUL R118, R34, UR16 ;  /* 0x0000001022767c20 */ /* 0x000fca0008400000 */
[----:B------:R-:W-:Y:S02]  /*1ae0*/  FMNMX R115, R118, R115, !PT ;  /* 0x0000007376737209 */ /* 0x000fe40007800000 */
[----:B0-----:R-:W-:Y:S01]  /*1af0*/  FMNMX R113, R5, R113, !PT ;  /* 0x0000007105717209 */ /* 0x001fe20007800000 */
[----:B------:R-:W-:Y:S01]  /*1b00*/  FMUL R5, R35, UR16 ;  /* 0x0000001023057c20 */ /* 0x000fe20008400000 */
[----:B------:R-:W-:-:S04]  /*1b10*/  FMUL R118, R38, UR16 ;  /* 0x0000001026767c20 */ /* 0x000fc80008400000 */
[----:B------:R-:W-:Y:S02]  /*1b20*/  FMNMX R115, R5, R115, !PT ;  /* 0x0000007305737209 */ /* 0x000fe40007800000 */
        /* <DEDUP_REMOVED lines=9> */
[----:B------:R-:W-:-:S05]  /*1bc0*/  FMUL R113, R46, UR16 ;  /* 0x000000102e717c20 */ /* 0x000fca0008400000 */
[----:B------:R-:W-:Y:S01]  /*1bd0*/  FMNMX R115, R113, R115, !PT ;  /* 0x0000007371737209 */ /* 0x000fe20007800000 */
[----:B------:R-:W-:Y:S01]  /*1be0*/  FMUL R113, R47, UR16 ;  /* 0x000000102f717c20 */ /* 0x000fe20008400000 */
[----:B------:R-:W-:-:S04]  /*1bf0*/  FMNMX R5, R5, R2, !PT ;  /* 0x0000000205057209 */ /* 0x000fc80007800000 */
[----:B------:R-:W-:Y:S01]  /*1c00*/  FMNMX R113, R113, R115, !PT ;  /* 0x0000007371717209 */ /* 0x000fe20007800000 */
[----:B------:R-:W-:Y:S01]  /*1c10*/  FMUL R115, R50, UR16 ;  /* 0x0000001032737c20 */ /* 0x000fe20008400000 */
[----:B------:R-:W-:-:S04]  /*1c20*/  FFMA R25, R25, UR16, -R5 ;  /* 0x0000001019197c23 */ /* 0x000fc80008000805 */
[----:B------:R-:W-:Y:S01]  /*1c30*/  FMNMX R113, R115, R113, !PT ;  /* 0x0000007173717209 */ /* 0x000fe20007800000 */
[----:B------:R-:W-:Y:S01]  /*1c40*/  FMUL R115, R25, 1.4426950216293334961 ;  /* 0x3fb8aa3b19737820 */ /* 0x000fe20000400000 */
[----:B------:R-:W-:Y:S01]  /*1c50*/  FMUL R25, R51, UR16 ;  /* 0x0000001033197c20 */ /* 0x000fe20008400000 */
[----:B------:R-:W-:Y:S02]  /*1c60*/  FFMA R118, R28, UR16, -R5 ;  /* 0x000000101c767c23 */ /* 0x000fe40008000805 */
[----:B------:R0:W-:Y:S02]  /*1c70*/  MUFU.EX2 R28, R115 ;  /* 0x00000073001c7308 */ /* 0x0001e40000000800 */
[----:B------:R-:W-:Y:S01]  /*1c80*/  FMNMX R113, R25, R113, !PT ;  /* 0x0000007119717209 */ /* 0x000fe20007800000 */
        /* <DEDUP_REMOVED lines=17> */
[----:B------:R-:W-:-:S04]  /*1da0*/  FFMA R48, R48, UR16, -R5 ;  /* 0x0000001030307c23 */ /* 0x000fc80008000805 */
[----:B------:R-:W-:Y:S01]  /*1db0*/  FMNMX R113, R115, R113, !PT ;  /* 0x0000007173717209 */ /* 0x000fe20007800000 */
[----:B------:R-:W-:-:S05]  /*1dc0*/  FMUL R115, R71, UR16 ;  /* 0x0000001047737c20 */ /* 0x000fca0008400000 */
[----:B------:R-:W-:Y:S01]  /*1dd0*/  FMNMX R113, R115, R113, !PT ;  /* 0x0000007173717209 */ /* 0x000fe20007800000 */
[----:B------:R-:W-:-:S04]  /*1de0*/  FMUL R115, R48, 1.4426950216293334961 ;  /* 0x3fb8aa3b30737820 */ /* 0x000fc80000400000 */
[----:B------:R-:W0:Y:S01]  /*1df0*/  MUFU.EX2 R3, R115 ;  /* 0x0000007300037308 */ /* 0x000e220000000800 */
[----:B----4-:R1:W-:Y:S04]  /*1e00*/  STS.U16 [R7+UR21+0x4000], R109 ;  /* 0x0040006d07007988 */ /* 0x0103e80008000415 */
[----:B---3--:R-:W-:Y:S01]  /*1e10*/  STS.U16 [R7+UR21+0x4400], R117 ;  /* 0x0044007507007988 */ /* 0x008fe20008000415 */
[----:B-1----:R-:W-:-:S03]  /*1e20*/  LOP3.LUT R109, R7, 0x40, RZ, 0x3c, !PT ;  /* 0x00000040076d7812 */ /* 0x002fc600078e3cff */
[----:B--2---:R-:W-:Y:S04]  /*1e30*/  STS.U16 [R7+UR21+0x4800], R116 ;  /* 0x0048007407007988 */ /* 0x004fe80008000415 */
[----:B0-----:R-:W-:Y:S01]  /*1e40*/  STL [R1], R3 ;  /* 0x0000000301007387 */ /* 0x001fe20000100800 */
[----:B------:R-:W-:Y:S01]  /*1e50*/  FMUL R48, R74, UR16 ;  /* 0x000000104a307c20 */ /* 0x000fe20008400000 */
[----:B------:R-:W-:-:S04]  /*1e60*/  FFMA R49, R49, UR16, -R5 ;  /* 0x0000001031317c23 */ /* 0x000fc80008000805 */
[----:B------:R-:W-:Y:S01]  /*1e70*/  FMNMX R48, R48, R113, !PT ;  /* 0x0000007130307209 */ /* 0x000fe20007800000 */
[----:B------:R-:W-:Y:S01]  /*1e80*/  FMUL R113, R49, 1.4426950216293334961 ;  /* 0x3fb8aa3b31717820 */ /* 0x000fe20000400000 */
        /* <DEDUP_REMOVED lines=9> */
[----:B------:R-:W-:Y:S04]  /*1f20*/  STS.U16 [R7+UR21+0x4c00], R112 ;  /* 0x004c007007007988 */ /* 0x000fe80008000415 */
[----:B------:R-:W-:Y:S04]  /*1f30*/  STS.U16 [R109+UR21+0x4200], R110 ;  /* 0x0042006e6d007988 */ /* 0x000fe80008000415 */
[----:B------:R-:W-:Y:S04]  /*1f40*/  STS.U16 [R109+UR21+0x4600], R108 ;  /* 0x0046006c6d007988 */ /* 0x000fe80008000415 */
[----:B------:R-:W-:Y:S04]  /*1f50*/  STS.U16 [R109+UR21+0x4a00], R111 ;  /* 0x004a006f6d007988 */ /* 0x000fe80008000415 */
[----:B------:R0:W-:Y:S01]  /*1f60*/  STS.U16 [R109+UR21+0x4e00], R114 ;  /* 0x004e00726d007988 */ /* 0x0001e20008000415 */
[----:B------:R-:W-:-:S03]  /*1f70*/  FMNMX R48, R49, R48, !PT ;  /* 0x0000003031307209 */ /* 0x000fc60007800000 */
[----:B0-----:R-:W2:Y:S01]  /*1f80*/  LDL.LU R109, [R1] ;  /* 0x00000000016d7983 */ /* 0x001ea20000300800 */
[----:B------:R-:W-:Y:S01]  /*1f90*/  FMUL R49, R86, UR16 ;  /* 0x0000001056317c20 */ /* 0x000fe20008400000 */
[--C-:B------:R-:W-:Y:S01]  /*1fa0*/  FFMA R61, R61, UR16, -R5.reuse ;  /* 0x000000103d3d7c23 */ /* 0x100fe20008000805 */
[--C-:B------:R-:W-:Y:S01]  /*1fb0*/  FFMA R64, R64, UR16, -R5.reuse ;  /* 0x0000001040407c23 */ /* 0x100fe20008000805 */
[--C-:B------:R-:W-:Y:S01]  /*1fc0*/  FFMA R52, R52, UR16, -R5.reuse ;  /* 0x0000001034347c23 */ /* 0x100fe20008000805 */
[--C-:B------:R-:W-:Y:S01]  /*1fd0*/  FFMA R24, R24, UR16, -R5.reuse ;  /* 0x0000001018187c23 */ /* 0x100fe20008000805 */
[----:B------:R-:W-:Y:S01]  /*1fe0*/  FMNMX R48, R49, R48, !PT ;  /* 0x0000003031307209 */ /* 0x000fe20007800000 */
[----:B------:R-:W-:Y:S01]  /*1ff0*/  FMUL R49, R87, UR16 ;  /* 0x0000001057317c20 */ /* 0x000fe20008400000 */
[----:B------:R-:W-:Y:S01]  /*2000*/  FMUL R25, R118, 1.4426950216293334961 ;  /* 0x3fb8aa3b76197820 */ /* 0x000fe20000400000 */
[--C-:B------:R-:W-:Y:S01]  /*2010*/  FFMA R29, R29, UR16, -R5.reuse ;  /* 0x000000101d1d7c23 */ /* 0x100fe20008000805 */
[--C-:B------:R-:W-:Y:S01]  /*2020*/  FFMA R32, R32, UR16, -R5.reuse ;  /* 0x0000001020207c23 */ /* 0x100fe20008000805 */
[--C-:B------:R-:W-:Y:S01]  /*2030*/  FFMA R33, R33, UR16, -R5.reuse ;  /* 0x0000001021217c23 */ /* 0x100fe20008000805 */
[----:B------:R-:W-:Y:S01]  /*2040*/  FMNMX R48, R49, R48, !PT ;  /* 0x0000003031307209 */ /* 0x000fe20007800000 */
[--C-:B------:R-:W-:Y:S01]  /*2050*/  FFMA R36, R36, UR16, -R5.reuse ;  /* 0x0000001024247c23 */ /* 0x100fe20008000805 */
[--C-:B------:R-:W-:Y:S01]  /*2060*/  FFMA R37, R37, UR16, -R5.reuse ;  /* 0x0000001025257c23 */ /* 0x100fe20008000805 */
[--C-:B------:R-:W-:Y:S01]  /*2070*/  FFMA R40, R40, UR16, -R5.reuse ;  /* 0x0000001028287c23 */ /* 0x100fe20008000805 */
[--C-:B------:R-:W-:Y:S01]  /*2080*/  FFMA R41, R41, UR16, -R5.reuse ;  /* 0x0000001029297c23 */ /* 0x100fe20008000805 */
[----:B------:R-:W0:Y:S01]  /*2090*/  SHFL.BFLY PT, R49, R48, 0x2, 0x1f ;  /* 0x0c401f0030317f89 */ /* 0x000e2200000e0000 */
[--C-:B------:R-:W-:Y:S01]  /*20a0*/  FFMA R73, R73, UR16, -R5.reuse ;  /* 0x0000001049497c23 */ /* 0x100fe20008000805 */
[----:B------:R-:W-:Y:S01]  /*20b0*/  FFMA R44, R44, UR16, -R5 ;  /* 0x000000102c2c7c23 */ /* 0x000fe20008000805 */
[----:B------:R1:W-:Y:S06]  /*20c0*/  MEMBAR.ALL.CTA ;  /* 0x0000000000007992 */ /* 0x0003ec0000008000 */
[----:B-1----:R-:W1:Y:S01]  /*20d0*/  FENCE.VIEW.ASYNC.S ;  /* 0x00000000000073c6 */ /* 0x002e620000000000 */
[----:B0-----:R-:W-:-:S05]  /*20e0*/  FMNMX R48, R48, R49, !PT ;  /* 0x0000003130307209 */ /* 0x001fca0007800000 */
[----:B-1----:R-:W0:Y:S01]  /*20f0*/  SHFL.BFLY PT, R49, R48, 0x1, 0x1f ;  /* 0x0c201f0030317f89 */ /* 0x002e2200000e0000 */
[----:B------:R-:W-:-:S04]  /*2100*/  FMUL R61, R61, 1.4426950216293334961 ;  /* 0x3fb8aa3b3d3d7820 */ /* 0x000fc80000400000 */
[----:B------:R1:W-:Y:S01]  /*2110*/  MUFU.EX2 R124, R61 ;  /* 0x0000003d007c7308 */ /* 0x0003e20000000800 */
[----:B------:R-:W-:Y:S01]  /*2120*/  FMUL R64, R64, 1.4426950216293334961 ;  /* 0x3fb8aa3b40407820 */ /* 0x000fe20000400000 */
[----:B0-----:R-:W-:Y:S01]  /*2130*/  FMNMX R49, R48, R49, !PT ;  /* 0x0000003130317209 */ /* 0x001fe20007800000 */
[----:B------:R-:W-:-:S03]  /*2140*/  FADD R48, -R5, R2 ;  /* 0x0000000205307221 */ /* 0x000fc60000000100 */
[----:B-1----:R-:W-:Y:S01]  /*2150*/  FMNMX R61, R49, R0, !PT ;  /* 0x00000000313d7209 */ /* 0x002fe20007800000 */
[----:B------:R-:W-:-:S04]  /*2160*/  FMUL R48, R48, 1.4426950216293334961 ;  /* 0x3fb8aa3b30307820 */ /* 0x000fc80000400000 */
[----:B------:R-:W-:Y:S01]  /*2170*/  FFMA R26, R26, UR16, -R61 ;  /* 0x000000101a1a7c23 */ /* 0x000fe2000800083d */
[----:B------:R-:W-:Y:S03]  /*2180*/  MUFU.EX2 R125, R64 ;  /* 0x00000040007d7308 */ /* 0x000fe60000000800 */
[----:B------:R-:W-:-:S05]  /*2190*/  FMUL R26, R26, 1.4426950216293334961 ;  /* 0x3fb8aa3b1a1a7820 */ /* 0x000fca0000400000 */
[----:B------:R0:W-:Y:S02]  /*21a0*/  MUFU.EX2 R64, R48 ;  /* 0x0000003000407308 */ /* 0x0001e40000000800 */
[----:B0-----:R-:W-:-:S06]  /*21b0*/  FFMA R48, R27, UR16, -R61 ;  /* 0x000000101b307c23 */ /* 0x001fcc000800083d */
[----:B------:R0:W-:Y:S01]  /*21c0*/  MUFU.EX2 R27, R26 ;  /* 0x0000001a001b7308 */ /* 0x0001e20000000800 */
[--C-:B------:R-:W-:Y:S01]  /*21d0*/  FFMA R30, R30, UR16, -R61.reuse ;  /* 0x000000101e1e7c23 */ /* 0x100fe2000800083d */
[----:B0-----:R-:W-:-:S04]  /*21e0*/  FFMA R26, R31, UR16, -R61 ;  /* 0x000000101f1a7c23 */ /* 0x001fc8000800083d */
[----:B------:R-:W-:Y:S01]  /*21f0*/  FMUL R26, R26, 1.4426950216293334961 ;  /* 0x3fb8aa3b1a1a7820 */ /* 0x000fe20000400000 */
[----:B------:R-:W-:-:S03]  /*2200*/  FMUL R30, R30, 1.4426950216293334961 ;  /* 0x3fb8aa3b1e1e7820 */ /* 0x000fc60000400000 */
[----:B------:R0:W-:Y:S02]  /*2210*/  MUFU.EX2 R49, R26 ;  /* 0x0000001a00317308 */ /* 0x0001e40000000800 */
[----:B0-----:R-:W-:-:S06]  /*2220*/  FFMA R26, R35, UR16, -R61 ;  /* 0x00000010231a7c23 */ /* 0x001fcc000800083d */
[----:B------:R0:W-:Y:S01]  /*2230*/  MUFU.EX2 R31, R30 ;  /* 0x0000001e001f7308 */ /* 0x0001e20000000800 */
[----:B------:R-:W-:Y:S01]  /*2240*/  FMUL R26, R26, 1.4426950216293334961 ;  /* 0x3fb8aa3b1a1a7820 */ /* 0x000fe20000400000 */
        /* <DEDUP_REMOVED lines=12> */
[----:B------:R-:W-:Y:S01]  /*2310*/  FMUL R52, R52, 1.4426950216293334961 ;  /* 0x3fb8aa3b34347820 */ /* 0x000fe20000400000 */
[----:B0-----:R-:W-:-:S05]  /*2320*/  FFMA R30, R46, UR16, -R61 ;  /* 0x000000102e1e7c23 */ /* 0x001fca000800083d */
[----:B------:R0:W-:Y:S02]  /*2330*/  MUFU.EX2 R46, R26 ;  /* 0x0000001a002e7308 */ /* 0x0001e40000000800 */
        /* <DEDUP_REMOVED lines=14> */
[----:B------:R0:W-:Y:S01]  /*2420*/  MUFU.EX2 R62, R30 ;  /* 0x0000001e003e7308 */ /* 0x0001e20000000800 */
[----:B------:R-:W-:Y:S01]  /*2430*/  FMUL R26, R26, 1.4426950216293334961 ;  /* 0x3fb8aa3b1a1a7820 */ /* 0x000fe20000400000 */
[----:B------:R-:W-:Y:S01]  /*2440*/  FMUL R29, R29, 1.4426950216293334961 ;  /* 0x3fb8aa3b1d1d7820 */ /* 0x000fe20000400000 */
[----:B0-----:R-:W-:-:S05]  /*2450*/  FFMA R30, R63, UR16, -R61 ;  /* 0x000000103f1e7c23 */ /* 0x001fca000800083d */
[----:B------:R0:W-:Y:S01]  /*2460*/  MUFU.EX2 R63, R26 ;  /* 0x0000001a003f7308 */ /* 0x0001e20000000800 */
[----:B------:R-:W-:-:S07]  /*2470*/  FMUL R30, R30, 1.4426950216293334961 ;  /* 0x3fb8aa3b1e1e7820 */ /* 0x000fce0000400000 */
[----:B------:R-:W1:Y:S01]  /*2480*/  MUFU.EX2 R24, R24 ;  /* 0x0000001800187308 */ /* 0x000e620000000800 */
[----:B0-----:R-:W-:Y:S01]  /*2490*/  FFMA R26, R66, UR16, -R61 ;  /* 0x00000010421a7c23 */ /* 0x001fe2000800083d */
[----:B------:R-:W-:-:S03]  /*24a0*/  FMUL R32, R32, 1.4426950216293334961 ;  /* 0x3fb8aa3b20207820 */ /* 0x000fc60000400000 */
[----:B------:R-:W-:-:S03]  /*24b0*/  FMUL R26, R26, 1.4426950216293334961 ;  /* 0x3fb8aa3b1a1a7820 */ /* 0x000fc60000400000 */
[----:B------:R-:W0:Y:S01]  /*24c0*/  MUFU.EX2 R25, R25 ;  /* 0x0000001900197308 */ /* 0x000e220000000800 */
[----:B------:R-:W-:-:S07]  /*24d0*/  FMUL R33, R33, 1.4426950216293334961 ;  /* 0x3fb8aa3b21217820 */ /* 0x000fce0000400000 */
[----:B------:R3:W-:Y:S01]  /*24e0*/  MUFU.EX2 R66, R30 ;  /* 0x0000001e00427308 */ /* 0x0007e20000000800 */
[----:B------:R-:W-:Y:S01]  /*24f0*/  FMUL R36, R36, 1.4426950216293334961 ;  /* 0x3fb8aa3b24247820 */ /* 0x000fe20000400000 */
[----:B---3--:R-:W-:-:S06]  /*2500*/  FFMA R30, R67, UR16, -R61 ;  /* 0x00000010431e7c23 */ /* 0x008fcc000800083d */
[----:B------:R-:W3:Y:S01]  /*2510*/  MUFU.EX2 R29, R29 ;  /* 0x0000001d001d7308 */ /* 0x000ee20000000800 */
[----:B------:R-:W-:-:S07]  /*2520*/  FMUL R30, R30, 1.4426950216293334961 ;  /* 0x3fb8aa3b1e1e7820 */ /* 0x000fce0000400000 */
[----:B------:R4:W-:Y:S01]  /*2530*/  MUFU.EX2 R67, R26 ;  /* 0x0000001a00437308 */ /* 0x0009e20000000800 */
[----:B------:R-:W-:Y:S01]  /*2540*/  FMUL R48, R48, 1.4426950216293334961 ;  /* 0x3fb8aa3b30307820 */ /* 0x000fe20000400000 */
[----:B----4-:R-:W-:-:S06]  /*2550*/  FFMA R26, R70, UR16, -R61 ;  /* 0x00000010461a7c23 */ /* 0x010fcc000800083d */
[----:B------:R-:W4:Y:S01]  /*2560*/  MUFU.EX2 R32, R32 ;  /* 0x0000002000207308 */ /* 0x000f220000000800 */
[----:B------:R-:W-:Y:S01]  /*2570*/  FMUL R26, R26, 1.4426950216293334961 ;  /* 0x3fb8aa3b1a1a7820 */ /* 0x000fe20000400000 */
[----:B------:R-:W-:-:S06]  /*2580*/  FMUL R37, R37, 1.4426950216293334961 ;  /* 0x3fb8aa3b25257820 */ /* 0x000fcc0000400000 */
[----:B------:R2:W-:Y:S01]  /*2590*/  MUFU.EX2 R70, R30 ;  /* 0x0000001e00467308 */ /* 0x0005e20000000800 */
[----:B------:R-:W-:-:S07]  /*25a0*/  FMUL R40, R40, 1.4426950216293334961 ;  /* 0x3fb8aa3b28287820 */ /* 0x000fce0000400000 */
[----:B------:R-:W4:Y:S01]  /*25b0*/  MUFU.EX2 R33, R33 ;  /* 0x0000002100217308 */ /* 0x000f220000000800 */
[----:B--2---:R-:W-:-:S07]  /*25c0*/  FFMA R30, R71, UR16, -R61 ;  /* 0x00000010471e7c23 */ /* 0x004fce000800083d */
[----:B------:R1:W-:Y:S01]  /*25d0*/  MUFU.EX2 R71, R26 ;  /* 0x0000001a00477308 */ /* 0x0003e20000000800 */
[----:B------:R-:W-:Y:S01]  /*25e0*/  FFMA R34, R34, UR16, -R61 ;  /* 0x0000001022227c23 */ /* 0x000fe2000800083d */
[----:B-1----:R-:W-:-:S06]  /*25f0*/  FADD R26, R24, R28 ;  /* 0x0000001c181a7221 */ /* 0x002fcc0000000000 */
[----:B------:R-:W-:Y:S01]  /*2600*/  MUFU.EX2 R36, R36 ;  /* 0x0000002400247308 */ /* 0x000fe20000000800 */
[----:B0-----:R-:W-:-:S07]  /*2610*/  FADD R26, R25, R26 ;  /* 0x0000001a191a7221 */ /* 0x001fce0000000000 */
[----:B------:R-:W0:Y:S01]  /*2620*/  MUFU.EX2 R48, R48 ;  /* 0x0000003000307308 */ /* 0x000e220000000800 */
[----:B---3--:R-:W-:Y:S01]  /*2630*/  FADD R26, R29, R26 ;  /* 0x0000001a1d1a7221 */ /* 0x008fe20000000000 */
[----:B------:R-:W-:-:S06]  /*2640*/  FMUL R34, R34, 1.4426950216293334961 ;  /* 0x3fb8aa3b22227820 */ /* 0x000fcc0000400000 */
[----:B------:R-:W1:Y:S01]  /*2650*/  MUFU.EX2 R37, R37 ;  /* 0x0000002500257308 */ /* 0x000e620000000800 */
[----:B----4-:R-:W-:Y:S01]  /*2660*/  FADD R26, R32, R26 ;  /* 0x0000001a201a7221 */ /* 0x010fe20000000000 */
[----:B------:R-:W-:Y:S01]  /*2670*/  FMUL R41, R41, 1.4426950216293334961 ;  /* 0x3fb8aa3b29297820 */ /* 0x000fe20000400000 */
[----:B------:R-:W-:Y:S01]  /*2680*/  FMUL R73, R73, 1.4426950216293334961 ;  /* 0x3fb8aa3b49497820 */ /* 0x000fe20000400000 */
[----:B------:R-:W-:-:S04]  /*2690*/  FMUL R30, R30, 1.4426950216293334961 ;  /* 0x3fb8aa3b1e1e7820 */ /* 0x000fc80000400000 */
[----:B------:R-:W2:Y:S01]  /*26a0*/  MUFU.EX2 R40, R40 ;  /* 0x0000002800287308 */ /* 0x000ea20000000800 */
[----:B------:R-:W-:Y:S01]  /*26b0*/  FADD R26, R33, R26 ;  /* 0x0000001a211a7221 */ /* 0x000fe20000000000 */
[----:B------:R-:W-:Y:S01]  /*26c0*/  FMUL R44, R44, 1.4426950216293334961 ;  /* 0x3fb8aa3b2c2c7820 */ /* 0x000fe20000400000 */
[----:B------:R-:W-:Y:S01]  /*26d0*/  FFMA R45, R45, UR16, -R5 ;  /* 0x000000102d2d7c23 */ /* 0x000fe20008000805 */
[----:B------:R-:W-:-:S04]  /*26e0*/  F2FP.F16.F32.PACK_AB R24, R28, R24 ;  /* 0x000000181c18723e */ /* 0x000fc800000000ff */
[----:B------:R3:W4:Y:S01]  /*26f0*/  MUFU.EX2 R35, R34 ;  /* 0x0000002200237308 */ /* 0x0007220000000800 */
[----:B------:R-:W-:Y:S01]  /*2700*/  FMUL R45, R45, 1.4426950216293334961 ;  /* 0x3fb8aa3b2d2d7820 */ /* 0x000fe20000400000 */
[----:B0-----:R-:W-:Y:S01]  /*2710*/  FADD R28, R27, R48 ;  /* 0x000000301b1c7221 */ /* 0x001fe20000000000 */
[----:B------:R-:W-:-:S05]  /*2720*/  FFMA R56, R56, UR16, -R5 ;  /* 0x0000001038387c23 */ /* 0x000fca0008000805 */
[----:B------:R-:W-:Y:S01]  /*2730*/  MUFU.EX2 R115, R73 ;  /* 0x0000004900737308 */ /* 0x000fe20000000800 */
[----:B---3--:R-:W-:-:S07]  /*2740*/  FADD R34, R31, R28 ;  /* 0x0000001c1f227221 */ /* 0x008fce0000000000 */
[----:B------:R-:W0:Y:S01]  /*2750*/  MUFU.EX2 R41, R41 ;  /* 0x0000002900297308 */ /* 0x000e220000000800 */
[----:B------:R-:W-:-:S07]  /*2760*/  FFMA R57, R57, UR16, -R5 ;  /* 0x0000001039397c23 */ /* 0x000fce0008000805 */
[----:B------:R3:W-:Y:S01]  /*2770*/  MUFU.EX2 R73, R30 ;  /* 0x0000001e00497308 */ /* 0x0007e20000000800 */
[----:B------:R-:W-:Y:S01]  /*2780*/  FFMA R60, R60, UR16, -R5 ;  /* 0x000000103c3c7c23 */ /* 0x000fe20008000805 */
[----:B------:R-:W-:Y:S01]  /*2790*/  FFMA R83, R83, UR16, -R61 ;  /* 0x0000001053537c23 */ /* 0x000fe2000800083d */
[----:B---3--:R-:W-:-:S05]  /*27a0*/  FADD R30, R36, R26 ;  /* 0x0000001a241e7221 */ /* 0x008fca0000000000 */
[----:B------:R-:W3:Y:S01]  /*27b0*/  MUFU.EX2 R44, R44 ;  /* 0x0000002c002c7308 */ /* 0x000ee20000000800 */
[----:B------:R-:W-:Y:S01]  /*27c0*/  F2FP.F16.F32.PACK_AB R26, R29, R25 ;  /* 0x000000191d1a723e */ /* 0x000fe200000000ff */
[----:B-1----:R-:W-:Y:S01]  /*27d0*/  FADD R25, R37, R30 ;  /* 0x0000001e25197221 */ /* 0x002fe20000000000 */
[----:B------:R-:W-:Y:S01]  /*27e0*/  FMUL R56, R56, 1.4426950216293334961 ;  /* 0x3fb8aa3b38387820 */ /* 0x000fe20000400000 */
[--C-:B------:R-:W-:Y:S01]  /*27f0*/  FFMA R77, R77, UR16, -R5.reuse ;  /* 0x000000104d4d7c23 */ /* 0x100fe20008000805 */
[----:B------:R-:W-:Y:S01]  /*2800*/  FFMA R80, R80, UR16, -R5 ;  /* 0x0000001050507c23 */ /* 0x000fe20008000805 */
[----:B------:R-:W-:Y:S02]  /*2810*/  FFMA R78, R78, UR16, -R61 ;  /* 0x000000104e4e7c23 */ /* 0x000fe4000800083d */
[----:B------:R-:W1:Y:S01]  /*2820*/  MUFU.EX2 R45, R45 ;  /* 0x0000002d002d7308 */ /* 0x000e620000000800 */
[----:B--2---:R-:W-:Y:S01]  /*2830*/  FADD R30, R40, R25 ;  /* 0x00000019281e7221 */ /* 0x004fe20000000000 */
[--C-:B------:R-:W-:Y:S01]  /*2840*/  FFMA R79, R79, UR16, -R61.reuse ;  /* 0x000000104f4f7c23 */ /* 0x100fe2000800083d */
[----:B------:R-:W-:Y:S01]  /*2850*/  FADD R34, R49, R34 ;  /* 0x0000002231227221 */ /* 0x000fe20000000000 */
[----:B------:R-:W-:Y:S01]  /*2860*/  FADD R25, -R61, R0 ;  /* 0x000000003d197221 */ /* 0x000fe20000000100 */
[----:B------:R-:W-:Y:S01]  /*2870*/  FMUL R57, R57, 1.4426950216293334961 ;  /* 0x3fb8aa3b39397820 */ /* 0x000fe20000400000 */
[----:B------:R-:W-:Y:S01]  /*2880*/  FMUL R60, R60, 1.4426950216293334961 ;  /* 0x3fb8aa3b3c3c7820 */ /* 0x000fe20000400000 */
[----:B------:R-:W-:Y:S01]  /*2890*/  FFMA R82, R82, UR16, -R61 ;  /* 0x0000001052527c23 */ /* 0x000fe2000800083d */
[----:B------:R2:W-:Y:S01]  /*28a0*/  MUFU.EX2 R106, R113 ;  /* 0x00000071006a7308 */ /* 0x0005e20000000800 */
[----:B------:R-:W-:Y:S01]  /*28b0*/  FMUL R83, R83, 1.4426950216293334961 ;  /* 0x3fb8aa3b53537820 */ /* 0x000fe20000400000 */
[--C-:B------:R-:W-:Y:S01]  /*28c0*/  FFMA R68, R68, UR16, -R5.reuse ;  /* 0x0000001044447c23 */ /* 0x100fe20008000805 */
[--C-:B------:R-:W-:Y:S01]  /*28d0*/  FFMA R69, R69, UR16, -R5.reuse ;  /* 0x0000001045457c23 */ /* 0x100fe20008000805 */
[--C-:B------:R-:W-:Y:S01]  /*28e0*/  FFMA R72, R72, UR16, -R5.reuse ;  /* 0x0000001048487c23 */ /* 0x100fe20008000805 */
[--C-:B------:R-:W-:Y:S01]  /*28f0*/  FFMA R81, R81, UR16, -R5.reuse ;  /* 0x0000001051517c23 */ /* 0x100fe20008000805 */
[----:B------:R-:W-:Y:S01]  /*2900*/  FFMA R84, R84, UR16, -R5 ;  /* 0x0000001054547c23 */ /* 0x000fe20008000805 */
[----:B------:R-:W-:Y:S01]  /*2910*/  FFMA R74, R74, UR16, -R61 ;  /* 0x000000104a4a7c23 */ /* 0x000fe2000800083d */
[----:B------:R4:W-:Y:S01]  /*2920*/  MUFU.EX2 R121, R56 ;  /* 0x0000003800797308 */ /* 0x0009e20000000800 */
[----:B--2---:R-:W-:Y:S01]  /*2930*/  FFMA R113, R76, UR16, -R5 ;  /* 0x000000104c717c23 */ /* 0x004fe20008000805 */
[----:B------:R-:W-:Y:S01]  /*2940*/  FMUL R76, R77, 1.4426950216293334961 ;  /* 0x3fb8aa3b4d4c7820 */ /* 0x000fe20000400000 */
[--C-:B------:R-:W-:Y:S01]  /*2950*/  FFMA R75, R75, UR16, -R61.reuse ;  /* 0x000000104b4b7c23 */ /* 0x100fe2000800083d */
[--C-:B------:R-:W-:Y:S01]  /*2960*/  FFMA R86, R86, UR16, -R61.reuse ;  /* 0x0000001056567c23 */ /* 0x100fe2000800083d */
[----:B------:R-:W-:Y:S01]  /*2970*/  FFMA R87, R87, UR16, -R61 ;  /* 0x0000001057577c23 */ /* 0x000fe2000800083d */
[----:B------:R-:W-:Y:S01]  /*2980*/  FMUL R77, R78, 1.4426950216293334961 ;  /* 0x3fb8aa3b4e4d7820 */ /* 0x000fe20000400000 */
[--C-:B------:R-:W-:Y:S01]  /*2990*/  FFMA R53, R53, UR16, -R5.reuse ;  /* 0x0000001035357c23 */ /* 0x100fe20008000805 */
[----:B------:R-:W-:Y:S01]  /*29a0*/  FFMA R85, R85, UR16, -R5 ;  /* 0x0000001055557c23 */ /* 0x000fe20008000805 */
[----:B----4-:R-:W-:Y:S01]  /*29b0*/  FMUL R56, R80, 1.4426950216293334961 ;  /* 0x3fb8aa3b50387820 */ /* 0x010fe20000400000 */
[--C-:B------:R-:W-:Y:S01]  /*29c0*/  FFMA R50, R50, UR16, -R61.reuse ;  /* 0x0000001032327c23 */ /* 0x100fe2000800083d */
[--C-:B------:R-:W-:Y:S01]  /*29d0*/  FFMA R51, R51, UR16, -R61.reuse ;  /* 0x0000001033337c23 */ /* 0x100fe2000800083d */
[--C-:B------:R-:W-:Y:S01]  /*29e0*/  FFMA R54, R54, UR16, -R61.reuse ;  /* 0x0000001036367c23 */ /* 0x100fe2000800083d */
[----:B------:R-:W-:Y:S01]  /*29f0*/  FFMA R55, R55, UR16, -R61 ;  /* 0x0000001037377c23 */ /* 0x000fe2000800083d */
[----:B------:R-:W-:Y:S01]  /*2a00*/  FMUL R78, R79, 1.4426950216293334961 ;  /* 0x3fb8aa3b4f4e7820 */ /* 0x000fe20000400000 */
[----:B------:R-:W-:Y:S01]  /*2a10*/  FADD R29, R35, R34 ;  /* 0x00000022231d7221 */ /* 0x000fe20000000000 */
[----:B------:R-:W-:Y:S01]  /*2a20*/  FMUL R80, R25, 1.4426950216293334961 ;  /* 0x3fb8aa3b19507820 */ /* 0x000fe20000400000 */
[----:B------:R2:W-:Y:S01]  /*2a30*/  MUFU.EX2 R122, R57 ;  /* 0x00000039007a7308 */ /* 0x0005e20000000800 */
[----:B------:R-:W-:Y:S01]  /*2a40*/  FMUL R79, R82, 1.4426950216293334961 ;  /* 0x3fb8aa3b524f7820 */ /* 0x000fe20000400000 */
[----:B------:R-:W-:Y:S01]  /*2a50*/  FMUL R68, R68, 1.4426950216293334961 ;  /* 0x3fb8aa3b44447820 */ /* 0x000fe20000400000 */
[----:B------:R-:W-:Y:S01]  /*2a60*/  FMUL R69, R69, 1.4426950216293334961 ;  /* 0x3fb8aa3b45457820 */ /* 0x000fe20000400000 */
[----:B------:R-:W-:Y:S01]  /*2a70*/  FMUL R72, R72, 1.4426950216293334961 ;  /* 0x3fb8aa3b48487820 */ /* 0x000fe20000400000 */
[----:B------:R-:W-:Y:S01]  /*2a80*/  FMUL R113, R113, 1.4426950216293334961 ;  /* 0x3fb8aa3b71717820 */ /* 0x000fe20000400000 */
[----:B------:R-:W-:Y:S01]  /*2a90*/  FMUL R74, R74, 1.4426950216293334961 ;  /* 0x3fb8aa3b4a4a7820 */ /* 0x000fe20000400000 */
[----:B------:R-:W-:Y:S01]  /*2aa0*/  FMUL R75, R75, 1.4426950216293334961 ;  /* 0x3fb8aa3b4b4b7820 */ /* 0x000fe20000400000 */
[----:B------:R4:W-:Y:S01]  /*2ab0*/  MUFU.EX2 R123, R60 ;  /* 0x0000003c007b7308 */ /* 0x0009e20000000800 */
[----:B--2---:R-:W-:Y:S01]  /*2ac0*/  FMUL R57, R81, 1.4426950216293334961 ;  /* 0x3fb8aa3b51397820 */ /* 0x004fe20000400000 */
[----:B------:R-:W-:Y:S01]  /*2ad0*/  F2FP.F16.F32.PACK_AB R28, R33, R32 ;  /* 0x00000020211c723e */ /* 0x000fe200000000ff */
[----:B------:R-:W-:Y:S01]  /*2ae0*/  FMUL R82, R86, 1.4426950216293334961 ;  /* 0x3fb8aa3b56527820 */ /* 0x000fe20000400000 */
[----:B0-----:R-:W-:Y:S01]  /*2af0*/  FADD R33, R41, R30 ;  /* 0x0000001e29217221 */ /* 0x001fe20000000000 */
[----:B------:R-:W-:-:S03]  /*2b00*/  FMUL R53, R53, 1.4426950216293334961 ;  /* 0x3fb8aa3b35357820 */ /* 0x000fc60000400000 */
[----:B------:R0:W-:Y:S01]  /*2b10*/  MUFU.EX2 R0, R83 ;  /* 0x0000005300007308 */ /* 0x0001e20000000800 */
[----:B----4-:R-:W-:Y:S01]  /*2b20*/  FMUL R60, R84, 1.4426950216293334961 ;  /* 0x3fb8aa3b543c7820 */ /* 0x010fe20000400000 */
[----:B------:R-:W-:Y:S01]  /*2b30*/  FMUL R52, R52, 1.4426950216293334961 ;  /* 0x3fb8aa3b34347820 */ /* 0x000fe20000400000 */
[----:B------:R-:W-:Y:S01]  /*2b40*/  FMUL R85, R85, 1.4426950216293334961 ;  /* 0x3fb8aa3b55557820 */ /* 0x000fe20000400000 */
[----:B------:R-:W-:Y:S01]  /*2b50*/  FMUL R50, R50, 1.4426950216293334961 ;  /* 0x3fb8aa3b32327820 */ /* 0x000fe20000400000 */
[----:B------:R-:W-:Y:S01]  /*2b60*/  FMUL R51, R51, 1.4426950216293334961 ;  /* 0x3fb8aa3b33337820 */ /* 0x000fe20000400000 */
[----:B------:R-:W-:Y:S01]  /*2b70*/  FMUL R54, R54, 1.4426950216293334961 ;  /* 0x3fb8aa3b36367820 */ /* 0x000fe20000400000 */
[----:B------:R-:W-:Y:S01]  /*2b80*/  FMUL R55, R55, 1.4426950216293334961 ;  /* 0x3fb8aa3b37377820 */ /* 0x000fe20000400000 */
[----:B0-----:R-:W-:Y:S01]  /*2b90*/  FMUL R83, R87, 1.4426950216293334961 ;  /* 0x3fb8aa3b57537820 */ /* 0x001fe20000400000 */
[----:B------:R-:W-:Y:S01]  /*2ba0*/  FADD R34, R38, R29 ;  /* 0x0000001d26227221 */ /* 0x000fe20000000000 */
[----:B------:R-:W-:Y:S01]  /*2bb0*/  F2FP.F16.F32.PACK_AB R30, R37, R36 ;  /* 0x00000024251e723e */ /* 0x000fe200000000ff */
[----:B------:R-:W0:Y:S01]  /*2bc0*/  MUFU.EX2 R80, R80 ;  /* 0x0000005000507308 */ /* 0x000e220000000800 */
[----:B---3--:R-:W-:Y:S01]  /*2bd0*/  FADD R36, R44, R33 ;  /* 0x000000212c247221 */ /* 0x008fe20000000000 */
[----:B------:R-:W-:-:S06]  /*2be0*/  FADD R25, R39, R34 ;  /* 0x0000002227197221 */ /* 0x000fcc0000000000 */
[----:B------:R-:W-:Y:S01]  /*2bf0*/  MUFU.EX2 R3, R68 ;  /* 0x0000004400037308 */ /* 0x000fe20000000800 */
[----:B-1----:R-:W-:Y:S01]  /*2c00*/  FADD R81, R45, R36 ;  /* 0x000000242d517221 */ /* 0x002fe20000000000 */
[----:B------:R-:W-:-:S06]  /*2c10*/  FADD R36, R42, R25 ;  /* 0x000000192a247221 */ /* 0x000fcc0000000000 */
[----:B------:R-:W-:Y:S08]  /*2c20*/  MUFU.EX2 R119, R69 ;  /* 0x0000004500777308 */ /* 0x000ff00000000800 */
[----:B------:R-:W-:Y:S08]  /*2c30*/  MUFU.EX2 R118, R72 ;  /* 0x0000004800767308 */ /* 0x000ff00000000800 */
[----:B------:R-:W1:Y:S08]  /*2c40*/  MUFU.EX2 R120, R53 ;  /* 0x0000003500787308 */ /* 0x000e700000000800 */
[----:B------:R-:W2:Y:S08]  /*2c50*/  MUFU.EX2 R4, R52 ;  /* 0x0000003400047308 */ /* 0x000eb00000000800 */
[----:B------:R-:W-:Y:S08]  /*2c60*/  MUFU.EX2 R113, R113 ;  /* 0x0000007100717308 */ /* 0x000ff00000000800 */
[----:B------:R-:W3:Y:S08]  /*2c70*/  MUFU.EX2 R76, R76 ;  /* 0x0000004c004c7308 */ /* 0x000ef00000000800 */
[----:B------:R-:W-:Y:S08]  /*2c80*/  MUFU.EX2 R56, R56 ;  /* 0x0000003800387308 */ /* 0x000ff00000000800 */
[----:B------:R-:W4:Y:S08]  /*2c90*/  MUFU.EX2 R57, R57 ;  /* 0x0000003900397308 */ /* 0x000f300000000800 */
[----:B------:R-:W-:Y:S08]  /*2ca0*/  MUFU.EX2 R60, R60 ;  /* 0x0000003c003c7308 */ /* 0x000ff00000000800 */
[----:B------:R-:W4:Y:S08]  /*2cb0*/  MUFU.EX2 R2, R85 ;  /* 0x0000005500027308 */ /* 0x000f300000000800 */
[----:B------:R3:W-:Y:S08]  /*2cc0*/  MUFU.EX2 R68, R50 ;  /* 0x0000003200447308 */ /* 0x0007f00000000800 */
[----:B------:R-:W4:Y:S08]  /*2cd0*/  MUFU.EX2 R69, R51 ;  /* 0x0000003300457308 */ /* 0x000f300000000800 */
[----:B------:R4:W-:Y:S08]  /*2ce0*/  MUFU.EX2 R72, R54 ;  /* 0x0000003600487308 */ /* 0x0009f00000000800 */
[----:B------:R-:W4:Y:S08]  /*2cf0*/  MUFU.EX2 R58, R55 ;  /* 0x00000037003a7308 */ /* 0x000f300000000800 */
[----:B------:R-:W-:Y:S08]  /*2d00*/  MUFU.EX2 R74, R74 ;  /* 0x0000004a004a7308 */ /* 0x000ff00000000800 */
[----:B------:R-:W4:Y:S08]  /*2d10*/  MUFU.EX2 R75, R75 ;  /* 0x0000004b004b7308 */ /* 0x000f300000000800 */
[----:B------:R-:W-:Y:S08]  /*2d20*/  MUFU.EX2 R77, R77 ;  /* 0x0000004d004d7308 */ /* 0x000ff00000000800 */
[----:B------:R-:W4:Y:S08]  /*2d30*/  MUFU.EX2 R78, R78 ;  /* 0x0000004e004e7308 */ /* 0x000f300000000800 */
[----:B------:R-:W4:Y:S08]  /*2d40*/  MUFU.EX2 R79, R79 ;  /* 0x0000004f004f7308 */ /* 0x000f300000000800 */
[----:B------:R-:W-:Y:S08]  /*2d50*/  MUFU.EX2 R82, R82 ;  /* 0x0000005200527308 */ /* 0x000ff00000000800 */
[----:B------:R-:W4:Y:S01]  /*2d60*/  MUFU.EX2 R83, R83 ;  /* 0x0000005300537308 */ /* 0x000f220000000800 */
[----:B------:R-:W-:Y:S01]  /*2d70*/  FADD R33, R43, R36 ;  /* 0x000000242b217221 */ /* 0x000fe20000000000 */
[----:B------:R-:W-:-:S03]  /*2d80*/  F2FP.F16.F32.PACK_AB R25, R48, R27 ;  /* 0x0000001b3019723e */ /* 0x000fc600000000ff */
[----:B------:R-:W-:Y:S01]  /*2d90*/  FADD R84, R46, R33 ;  /* 0x000000212e547221 */ /* 0x000fe20000000000 */
[----:B------:R-:W-:Y:S01]  /*2da0*/  F2FP.F16.F32.PACK_AB R27, R49, R31 ;  /* 0x0000001f311b723e */ /* 0x000fe200000000ff */
[-C--:B------:R-:W-:Y:S01]  /*2db0*/  FMUL R88, R88, R64.reuse ;  /* 0x0000004058587220 */ /* 0x080fe20000400000 */
[----:B------:R-:W-:Y:S01]  /*2dc0*/  F2FP.F16.F32.PACK_AB R29, R38, R35 ;  /* 0x00000023261d723e */ /* 0x000fe200000000ff */
[-C--:B------:R-:W-:Y:S01]  /*2dd0*/  FMUL R89, R89, R64.reuse ;  /* 0x0000004059597220 */ /* 0x080fe20000400000 */
[-C--:B------:R-:W-:Y:S01]  /*2de0*/  FMUL R92, R92, R64.reuse ;  /* 0x000000405c5c7220 */ /* 0x080fe20000400000 */
[-C--:B------:R-:W-:Y:S01]  /*2df0*/  FMUL R93, R93, R64.reuse ;  /* 0x000000405d5d7220 */ /* 0x080fe20000400000 */
[-C--:B------:R-:W-:Y:S01]  /*2e00*/  FMUL R96, R96, R64.reuse ;  /* 0x0000004060607220 */ /* 0x080fe20000400000 */
[-C--:B------:R-:W-:Y:S01]  /*2e10*/  FMUL R97, R97, R64.reuse ;  /* 0x0000004061617220 */ /* 0x080fe20000400000 */
[----:B------:R-:W-:Y:S01]  /*2e20*/  FMUL R100, R100, R64 ;  /* 0x0000004064647220 */ /* 0x000fe20000400000 */
[-C--:B0-----:R-:W-:Y:S01]  /*2e30*/  FMUL R90, R90, R80.reuse ;  /* 0x000000505a5a7220 */ /* 0x081fe20000400000 */
[-C--:B------:R-:W-:Y:S01]  /*2e40*/  FMUL R91, R91, R80.reuse ;  /* 0x000000505b5b7220 */ /* 0x080fe20000400000 */
[-C--:B------:R-:W-:Y:S01]  /*2e50*/  FMUL R94, R94, R80.reuse ;  /* 0x000000505e5e7220 */ /* 0x080fe20000400000 */
[-C--:B------:R-:W-:Y:S01]  /*2e60*/  FMUL R95, R95, R80.reuse ;  /* 0x000000505f5f7220 */ /* 0x080fe20000400000 */
[-C--:B------:R-:W-:Y:S01]  /*2e70*/  FMUL R98, R98, R80.reuse ;  /* 0x0000005062627220 */ /* 0x080fe20000400000 */
[-C--:B------:R-:W-:Y:S01]  /*2e80*/  FMUL R99, R99, R80.reuse ;  /* 0x0000005063637220 */ /* 0x080fe20000400000 */
[----:B------:R-:W-:Y:S01]  /*2e90*/  FMUL R102, R102, R80 ;  /* 0x0000005066667220 */ /* 0x000fe20000400000 */
[----:B------:R-:W-:Y:S01]  /*2ea0*/  FMUL R101, R101, R64 ;  /* 0x0000004065657220 */ /* 0x000fe20000400000 */
[----:B------:R-:W-:Y:S01]  /*2eb0*/  FMUL R103, R103, R80 ;  /* 0x0000005067677220 */ /* 0x000fe20000400000 */
[----:B------:R-:W-:Y:S01]  /*2ec0*/  F2FP.F16.F32.PACK_AB R32, R41, R40 ;  /* 0x000000282920723e */ /* 0x000fe200000000ff */
[----:B------:R-:W-:Y:S01]  /*2ed0*/  FADD R84, R47, R84 ;  /* 0x000000542f547221 */ /* 0x000fe20000000000 */
[----:B------:R-:W-:-:S02]  /*2ee0*/  F2FP.F16.F32.PACK_AB R34, R45, R44 ;  /* 0x0000002c2d22723e */ /* 0x000fc400000000ff */
[----:B------:R-:W-:Y:S02]  /*2ef0*/  F2FP.F16.F32.PACK_AB R31, R42, R39 ;  /* 0x000000272a1f723e */ /* 0x000fe400000000ff */
[----:B------:R-:W-:Y:S02]  /*2f00*/  F2FP.F16.F32.PACK_AB R33, R46, R43 ;  /* 0x0000002b2e21723e */ /* 0x000fe400000000ff */
[----:B------:R-:W-:Y:S02]  /*2f10*/  F2FP.F16.F32.PACK_AB R35, R65, R47 ;  /* 0x0000002f4123723e */ /* 0x000fe400000000ff */
[----:B------:R-:W-:Y:S02]  /*2f20*/  F2FP.F16.F32.PACK_AB R36, R106, R109 ;  /* 0x0000006d6a24723e */ /* 0x000fe400000000ff */
[----:B-1----:R-:W-:Y:S02]  /*2f30*/  F2FP.F16.F32.PACK_AB R38, R120, R107 ;  /* 0x0000006b7826723e */ /* 0x002fe400000000ff */
[----:B------:R-:W-:-:S02]  /*2f40*/  F2FP.F16.F32.PACK_AB R40, R122, R121 ;  /* 0x000000797a28723e */ /* 0x000fc400000000ff */
[----:B------:R-:W-:Y:S02]  /*2f50*/  F2FP.F16.F32.PACK_AB R42, R124, R123 ;  /* 0x0000007b7c2a723e */ /* 0x000fe400000000ff */
[----:B--2---:R-:W-:Y:S02]  /*2f60*/  F2FP.F16.F32.PACK_AB R44, R4, R125 ;  /* 0x0000007d042c723e */ /* 0x004fe400000000ff */
[----:B------:R-:W-:Y:S02]  /*2f70*/  F2FP.F16.F32.PACK_AB R46, R119, R3 ;  /* 0x00000003772e723e */ /* 0x000fe400000000ff */
[----:B------:R-:W-:Y:S02]  /*2f80*/  F2FP.F16.F32.PACK_AB R48, R115, R118 ;  /* 0x000000767330723e */ /* 0x000fe400000000ff */
[----:B---3--:R-:W-:Y:S02]  /*2f90*/  F2FP.F16.F32.PACK_AB R50, R76, R113 ;  /* 0x000000714c32723e */ /* 0x008fe400000000ff */
[----:B----4-:R-:W-:-:S02]  /*2fa0*/  F2FP.F16.F32.PACK_AB R52, R57, R56 ;  /* 0x000000383934723e */ /* 0x010fc400000000ff */
[----:B------:R-:W-:Y:S02]  /*2fb0*/  F2FP.F16.F32.PACK_AB R54, R2, R60 ;  /* 0x0000003c0236723e */ /* 0x000fe400000000ff */
[----:B------:R-:W-:Y:S02]  /*2fc0*/  F2FP.F16.F32.PACK_AB R37, R69, R68 ;  /* 0x000000444525723e */ /* 0x000fe400000000ff */
[----:B------:R-:W-:Y:S02]  /*2fd0*/  F2FP.F16.F32.PACK_AB R39, R58, R72 ;  /* 0x000000483a27723e */ /* 0x000fe400000000ff */
[----:B------:R-:W-:Y:S02]  /*2fe0*/  F2FP.F16.F32.PACK_AB R41, R62, R59 ;  /* 0x0000003b3e29723e */ /* 0x000fe400000000ff */
[----:B------:R-:W-:Y:S02]  /*2ff0*/  F2FP.F16.F32.PACK_AB R43, R66, R63 ;  /* 0x0000003f422b723e */ /* 0x000fe400000000ff */
[----:B------:R-:W-:-:S02]  /*3000*/  F2FP.F16.F32.PACK_AB R45, R70, R67 ;  /* 0x00000043462d723e */ /* 0x000fc400000000ff */
[----:B------:R-:W-:Y:S02]  /*3010*/  F2FP.F16.F32.PACK_AB R47, R73, R71 ;  /* 0x00000047492f723e */ /* 0x000fe400000000ff */
[----:B------:R-:W-:Y:S02]  /*3020*/  F2FP.F16.F32.PACK_AB R49, R75, R74 ;  /* 0x0000004a4b31723e */ /* 0x000fe400000000ff */
[----:B------:R-:W-:Y:S02]  /*3030*/  F2FP.F16.F32.PACK_AB R51, R78, R77 ;  /* 0x0000004d4e33723e */ /* 0x000fe400000000ff */
[----:B------:R-:W-:Y:S02]  /*3040*/  F2FP.F16.F32.PACK_AB R53, R0, R79 ;  /* 0x0000004f0035723e */ /* 0x000fe400000000ff */
[----:B------:R-:W-:Y:S01]  /*3050*/  F2FP.F16.F32.PACK_AB R55, R83, R82 ;  /* 0x000000525337723e */ /* 0x000fe200000000ff */
[----:B------:R-:W-:Y:S06]  /*3060*/  BAR.SYNC.DEFER_BLOCKING 0x0 ;  /* 0x0000000000007b1d */ /* 0x000fec0000010000 */
[----:B------:R-:W-:Y:S01]  /*3070*/  UMOV UR10, UR4 ;  /* 0x00000004000a7c82 */ /* 0x000fe20008000000 */
[----:B------:R-:W-:Y:S01]  /*3080*/  UMOV UR11, 0x40000040 ;  /* 0x40000040000b7882 */ /* 0x000fe20000000000 */
[----:B------:R-:W-:-:S06]  /*3090*/  WARPGROUP.ARRIVE ;  /* 0x00000000000079c5 */ /* 0x000fcc0000000000 */
[----:B------:R-:W-:Y:S01]  /*30a0*/  HGMMA.64x32x16.F32 R88, R24, gdesc[UR8], R88 ;  /* 0x0060000818587df0 */ /* 0x000fe20008700858 */
[----:B------:R-:W-:-:S04]  /*30b0*/  FADD R81, R109, R81 ;  /* 0x000000516d517221 */ /* 0x000fc80000000000 */
[----:B------:R-:W-:Y:S01]  /*30c0*/  FADD R81, R106, R81 ;  /* 0x000000516a517221 */ /* 0x000fe20000000000 */
[----:B------:R-:W-:Y:S01]  /*30d0*/  FADD R84, R65, R84 ;  /* 0x0000005441547221 */ /* 0x000fe20000000000 */
[----:B------:R0:W5:Y:S02]  /*30e0*/  LDL.LU R106, [R1+0x44] ;  /* 0x00004400016a7983 */ /* 0x0001640000300800 */
[----:B------:R-:W-:Y:S01]  /*30f0*/  FADD R81, R107, R81 ;  /* 0x000000516b517221 */ /* 0x000fe20000000000 */
[----:B------:R-:W-:Y:S01]  /*3100*/  FADD R84, R68, R84 ;  /* 0x0000005444547221 */ /* 0x000fe20000000000 */
[----:B------:R0:W5:Y:S02]  /*3110*/  LDL.LU R107, [R1+0x40] ;  /* 0x00004000016b7983 */ /* 0x0001640000300800 */
[----:B------:R-:W-:Y:S01]  /*3120*/  FADD R81, R120, R81 ;  /* 0x0000005178517221 */ /* 0x000fe20000000000 */
[----:B------:R-:W-:Y:S03]  /*3130*/  HGMMA.64x32x16.F32 R88, R28, gdesc[UR16], R88 ;  /* 0x006000101c587df0 */ /* 0x000fe60008700858 */
[----:B------:R-:W-:Y:S01]  /*3140*/  FADD R81, R121, R81 ;  /* 0x0000005179517221 */ /* 0x000fe20000000000 */
[----:B------:R-:W-:Y:S01]  /*3150*/  FADD R84, R69, R84 ;  /* 0x0000005445547221 */ /* 0x000fe20000000000 */
[----:B------:R0:W5:Y:S02]  /*3160*/  LDL.LU R120, [R1+0x3c] ;  /* 0x00003c0001787983 */ /* 0x0001640000300800 */
[----:B------:R-:W-:Y:S01]  /*3170*/  FADD R81, R122, R81 ;  /* 0x000000517a517221 */ /* 0x000fe20000000000 */
[----:B------:R-:W-:Y:S01]  /*3180*/  FADD R84, R72, R84 ;  /* 0x0000005448547221 */ /* 0x000fe20000000000 */
[----:B------:R0:W5:Y:S02]  /*3190*/  LDL.LU R121, [R1+0x38] ;  /* 0x0000380001797983 */ /* 0x0001640000300800 */
[----:B------:R-:W-:-:S02]  /*31a0*/  FADD R81, R123, R81 ;  /* 0x000000517b517221 */ /* 0x000fc40000000000 */
[----:B------:R0:W5:Y:S02]  /*31b0*/  LDL.LU R122, [R1+0x34] ;  /* 0x00003400017a7983 */ /* 0x0001640000300800 */
[----:B------:R-:W-:Y:S02]  /*31c0*/  FADD R81, R124, R81 ;  /* 0x000000517c517221 */ /* 0x000fe40000000000 */
[----:B------:R0:W5:Y:S02]  /*31d0*/  LDL.LU R123, [R1+0x30] ;  /* 0x00003000017b7983 */ /* 0x0001640000300800 */
[----:B------:R-:W-:Y:S01]  /*31e0*/  FADD R81, R125, R81 ;  /* 0x000000517d517221 */ /* 0x000fe20000000000 */
[----:B------:R-:W-:Y:S01]  /*31f0*/  FADD R84, R58, R84 ;  /* 0x000000543a547221 */ /* 0x000fe20000000000 */
[----:B------:R0:W5:Y:S02]  /*3200*/  LDL.LU R124, [R1+0x2c] ;  /* 0x00002c00017c7983 */ /* 0x0001640000300800 */
[----:B------:R-:W-:-:S02]  /*3210*/  FADD R81, R4, R81 ;  /* 0x0000005104517221 */ /* 0x000fc40000000000 */
[----:B------:R0:W5:Y:S02]  /*3220*/  LDL.LU R125, [R1+0x28] ;  /* 0x00002800017d7983 */ /* 0x0001640000300800 */
[----:B------:R-:W-:Y:S02]  /*3230*/  FADD R58, R3, R81 ;  /* 0x00000051033a7221 */ /* 0x000fe40000000000 */
[----:B------:R-:W2:Y:S04]  /*3240*/  LDL.LU R4, [R1+0x24] ;  /* 0x0000240001047983 */ /* 0x000ea80000300800 */
[----:B------:R-:W3:Y:S01]  /*3250*/  LDL.LU R3, [R1+0x20] ;  /* 0x0000200001037983 */ /* 0x000ee20000300800 */
[----:B------:R-:W-:Y:S03]  /*3260*/  HGMMA.64x32x16.F32 R88, R32, gdesc[UR20], R88 ;  /* 0x0060001420587df0 */ /* 0x000fe60008700858 */
[----:B------:R-:W-:Y:S03]  /*3270*/  HGMMA.64x32x16.F32 R88, R36, gdesc[UR24], R88 ;  /* 0x0060001824587df0 */ /* 0x000fe60008700858 */
[----:B------:R-:W-:Y:S01]  /*3280*/  HGMMA.64x32x16.F32 R88, R40, gdesc[UR28], R88 ;  /* 0x0060001c28587df0 */ /* 0x000fe20008700858 */
[----:B------:R-:W-:-:S04]  /*3290*/  FADD R59, R59, R84 ;  /* 0x000000543b3b7221 */ /* 0x000fc80000000000 */
[----:B------:R-:W-:-:S04]  /*32a0*/  FADD R62, R62, R59 ;  /* 0x0000003b3e3e7221 */ /* 0x000fc80000000000 */
[----:B------:R-:W-:Y:S01]  /*32b0*/  FADD R63, R63, R62 ;  /* 0x0000003e3f3f7221 */ /* 0x000fe20000000000 */
[----:B------:R-:W-:Y:S03]  /*32c0*/  HGMMA.64x32x16.F32 R88, R44, gdesc[UR32], R88 ;  /* 0x006000202c587df0 */ /* 0x000fe60008700858 */
[----:B------:R-:W-:-:S04]  /*32d0*/  FADD R66, R66, R63 ;  /* 0x0000003f42427221 */ /* 0x000fc80000000000 */
[----:B------:R-:W-:-:S04]  /*32e0*/  FADD R67, R67, R66 ;  /* 0x0000004243437221 */ /* 0x000fc80000000000 */
[----:B------:R-:W-:-:S04]  /*32f0*/  FADD R70, R70, R67 ;  /* 0x0000004346467221 */ /* 0x000fc80000000000 */
[----:B------:R-:W-:Y:S01]  /*3300*/  FADD R70, R71, R70 ;  /* 0x0000004647467221 */ /* 0x000fe20000000000 */
[----:B------:R-:W-:-:S03]  /*3310*/  FADD R119, R119, R58 ;  /* 0x0000003a77777221 */ /* 0x000fc60000000000 */
[----:B------:R-:W-:Y:S01]  /*3320*/  FADD R73, R73, R70 ;  /* 0x0000004649497221 */ /* 0x000fe20000000000 */
[----:B------:R-:W-:-:S03]  /*3330*/  FADD R118, R118, R119 ;  /* 0x0000007776767221 */ /* 0x000fc60000000000 */
[----:B------:R-:W-:Y:S01]  /*3340*/  FADD R74, R74, R73 ;  /* 0x000000494a4a7221 */ /* 0x000fe20000000000 */
[----:B------:R-:W-:-:S03]  /*3350*/  FADD R118, R115, R118 ;  /* 0x0000007673767221 */ /* 0x000fc60000000000 */
[----:B------:R-:W-:Y:S01]  /*3360*/  FADD R74, R75, R74 ;  /* 0x0000004a4b4a7221 */ /* 0x000fe20000000000 */
[----:B------:R-:W-:-:S03]  /*3370*/  FADD R113, R113, R118 ;  /* 0x0000007671717221 */ /* 0x000fc60000000000 */
[----:B------:R-:W-:Y:S01]  /*3380*/  FADD R77, R77, R74 ;  /* 0x0000004a4d4d7221 */ /* 0x000fe20000000000 */
[----:B------:R-:W-:Y:S01]  /*3390*/  HGMMA.64x32x16.F32 R88, R48, gdesc[UR36], R88 ;  /* 0x0060002430587df0 */ /* 0x000fe20008700858 */
[----:B------:R-:W-:Y:S02]  /*33a0*/  FADD R113, R76, R113 ;  /* 0x000000714c717221 */ /* 0x000fe40000000000 */
[----:B------:R-:W-:Y:S02]  /*33b0*/  FADD R78, R78, R77 ;  /* 0x0000004d4e4e7221 */ /* 0x000fe40000000000 */
[----:B------:R-:W-:Y:S02]  /*33c0*/  FADD R56, R56, R113 ;  /* 0x0000007138387221 */ /* 0x000fe40000000000 */
[----:B------:R-:W-:Y:S02]  /*33d0*/  FADD R79, R79, R78 ;  /* 0x0000004e4f4f7221 */ /* 0x000fe40000000000 */
[----:B------:R-:W-:-:S02]  /*33e0*/  FADD R57, R57, R56 ;  /* 0x0000003839397221 */ /* 0x000fc40000000000 */
[----:B------:R-:W-:Y:S02]  /*33f0*/  FADD R79, R0, R79 ;  /* 0x0000004f004f7221 */ /* 0x000fe40000000000 */
[----:B------:R-:W-:Y:S02]  /*3400*/  FADD R57, R60, R57 ;  /* 0x000000393c397221 */ /* 0x000fe40000000000 */
[----:B------:R-:W-:Y:S02]  /*3410*/  FADD R82, R82, R79 ;  /* 0x0000004f52527221 */ /* 0x000fe40000000000 */
[----:B------:R-:W-:Y:S02]  /*3420*/  FADD R57, R2, R57 ;  /* 0x0000003902397221 */ /* 0x000fe40000000000 */
[----:B------:R-:W-:-:S03]  /*3430*/  FADD R82, R83, R82 ;  /* 0x0000005253527221 */ /* 0x000fc60000000000 */
[----:B------:R-:W1:Y:S04]  /*3440*/  SHFL.BFLY PT, R0, R57, 0x2, 0x1f ;  /* 0x0c401f0039007f89 */ /* 0x000e6800000e0000 */
[----:B------:R-:W4:Y:S01]  /*3450*/  SHFL.BFLY PT, R59, R82, 0x2, 0x1f ;  /* 0x0c401f00523b7f89 */ /* 0x000f2200000e0000 */
[----:B------:R-:W-:Y:S01]  /*3460*/  HGMMA.64x32x16.F32 R88, R52, gdesc[UR40], R88, gsb0 ;  /* 0x0060002834587df0 */ /* 0x000fe20008000858 */
[----:B-1----:R-:W-:Y:S01]  /*3470*/  FADD R0, R57, R0 ;  /* 0x0000000039007221 */ /* 0x002fe20000000000 */
[----:B----4-:R-:W-:Y:S01]  /*3480*/  FADD R2, R82, R59 ;  /* 0x0000003b52027221 */ /* 0x010fe20000000000 */
[----:B------:R-:W-:-:S03]  /*3490*/  UIADD3 UR8, UR8, 0x80, URZ ;  /* 0x0000008008087890 */ /* 0x000fc6000fffe03f */
[----:B------:R-:W1:Y:S04]  /*34a0*/  SHFL.BFLY PT, R59, R0, 0x1, 0x1f ;  /* 0x0c201f00003b7f89 */ /* 0x000e6800000e0000 */
[----:B------:R-:W4:Y:S01]  /*34b0*/  SHFL.BFLY PT, R63, R2, 0x1, 0x1f ;  /* 0x0c201f00023f7f89 */ /* 0x000f2200000e0000 */
[----:B------:R-:W-:-:S06]  /*34c0*/  UISETP.GE.AND UP0, UPT, UR8, UR28, UPT ;  /* 0x0000001c0800728c */ /* 0x000fcc000bf06270 */
[----:B------:R-:W-:Y:S01]  /*34d0*/  PLOP3.LUT P0, PT, PT, PT, UP0, 0x80, 0x0 ;  /* 0x000000000000781c */ /* 0x000fe20003f0f008 */
[----:B------:R-:W-:Y:S02]  /*34e0*/  ULEA UR6, UR9, UR6, 0x7 ;  /* 0x0000000609067291 */ /* 0x000fe4000f8e383f */
[----:B------:R-:W-:Y:S01]  /*34f0*/  ULEA UR7, UR17, UR7, 0x7 ;  /* 0x0000000711077291 */ /* 0x000fe2000f8e383f */
[----:B-1----:R-:W-:Y:S01]  /*3500*/  FADD R59, R0, R59 ;  /* 0x0000003b003b7221 */ /* 0x002fe20000000000 */
[----:B----4-:R-:W-:-:S03]  /*3510*/  FADD R63, R2, R63 ;  /* 0x0000003f023f7221 */ /* 0x010fc60000000000 */
[----:B--2---:R-:W-:Y:S01]  /*3520*/  FFMA R4, R64, R4, R59 ;  /* 0x0000000440047223 */ /* 0x004fe2000000003b */
[----:B------:R-:W-:Y:S01]  /*3530*/  MOV R2, R5 ;  /* 0x0000000500027202 */ /* 0x000fe20000000f00 */
[----:B---3--:R-:W-:Y:S01]  /*3540*/  FFMA R3, R80, R3, R63 ;  /* 0x0000000350037223 */ /* 0x008fe2000000003f */
[----:B------:R-:W-:Y:S01]  /*3550*/  MOV R0, R61 ;  /* 0x0000003d00007202 */ /* 0x000fe20000000f00 */
[----:B------:R-:W-:Y:S02]  /*3560*/  WARPGROUP.DEPBAR.LE gsb0, 0x0 ;  /* 0x00008000000079c5 */ /* 0x000fe40000010000 */
[----:B0-----:R-:W-:Y:S05]  /*3570*/  @!P0 BRA `(.L_x_1) ;  /* 0xffffffd800d08947 */ /* 0x001fea000383ffff */
.L_x_0:
[----:B------:R-:W0:Y:S01]  /*3580*/  S2R R110, SR_TID.X ;  /* 0x00000000006e7919 */ /* 0x000e220000002100 */
[----:B------:R-:W-:Y:S02]  /*3590*/  IMAD.MOV.U32 R17, RZ, RZ, R3 ;  /* 0x000000ffff117224 */ /* 0x000fe400078e0003 */
[----:B------:R-:W-:Y:S01]  /*35a0*/  FMUL R0, R103, 0.25 ;  /* 0x3e80000067007820 */ /* 0x000fe20000400000 */
[----:B--2---:R-:W-:Y:S01]  /*35b0*/  FMUL R7, R94, 0.25 ;  /* 0x3e8000005e077820 */ /* 0x004fe20000400000 */
[----:B------:R-:W-:Y:S01]  /*35c0*/  MOV R33, R4 ;  /* 0x0000000400217202 */ /* 0x000fe20000000f00 */
[----:B------:R-:W-:Y:S01]  /*35d0*/  FMUL R2, R99, 0.25 ;  /* 0x3e80000063027820 */ /* 0x000fe20000400000 */
[----:B------:R-:W-:Y:S01]  /*35e0*/  FSETP.GT.AND P0, PT, |R17|, 8.50705917302346158658e+37, PT ;  /* 0x7e8000001100780b */ /* 0x000fe20003f04200 */
[----:B------:R-:W-:Y:S01]  /*35f0*/  FMUL R3, R102, 0.25 ;  /* 0x3e80000066037820 */ /* 0x000fe20000400000 */
[----:B------:R-:W-:Y:S01]  /*3600*/  FSETP.GT.AND P1, PT, |R33|, 8.50705917302346158658e+37, PT ;  /* 0x7e8000002100780b */ /* 0x000fe20003f24200 */
[----:B------:R-:W-:Y:S01]  /*3610*/  BAR.SYNC.DEFER_BLOCKING 0x0 ;  /* 0x0000000000007b1d */ /* 0x000fe20000010000 */
[----:B------:R-:W-:Y:S01]  /*3620*/  FSEL R14, R0, R103, P0 ;  /* 0x00000067000e7208 */ /* 0x000fe20000000000 */
[----:B------:R-:W-:Y:S01]  /*3630*/  FMUL R0, R95, 0.25 ;  /* 0x3e8000005f007820 */ /* 0x000fe20000400000 */
        /* <DEDUP_REMOVED lines=13> */
[----:B------:R-:W1:Y:S01]  /*3710*/  S2R R108, SR_CTAID.X ;  /* 0x00000000006c7919 */ /* 0x000e620000002500 */
[----:B------:R-:W-:Y:S01]  /*3720*/  FSEL R102, R3, R102, P0 ;  /* 0x0000006603667208 */ /* 0x000fe20000000000 */
[----:B------:R-:W-:Y:S01]  /*3730*/  FMUL R3, R98, 0.25 ;  /* 0x3e80000062037820 */ /* 0x000fe20000400000 */
[----:B------:R-:W-:Y:S01]  /*3740*/  FSEL R93, R0, R93, P1 ;  /* 0x0000005d005d7208 */ /* 0x000fe20000800000 */
[----:B------:R-:W-:Y:S01]  /*3750*/  ULDC.64 UR4, c[0x0][0x270] ;  /* 0x00009c0000047ab9 */ /* 0x000fe20000000a00 */
[----:B------:R-:W-:Y:S01]  /*3760*/  FSEL R97, R2, R97, P1 ;  /* 0x0000006102617208 */ /* 0x000fe20000800000 */
[----:B------:R-:W-:Y:S01]  /*3770*/  FMUL R2, R89, 0.25 ;  /* 0x3e80000059027820 */ /* 0x000fe20000400000 */
[C---:B0-----:R-:W-:Y:S01]  /*3780*/  LOP3.LUT R4, R110.reuse, 0x7, RZ, 0xc0, !PT ;  /* 0x000000076e047812 */ /* 0x041fe200078ec0ff */
[----:B------:R-:W-:Y:S01]  /*3790*/  UIMAD UR4, UR20, UR4, URZ ;  /* 0x00000004140472a4 */ /* 0x000fe2000f8e023f */
[----:B------:R-:W-:-:S02]  /*37a0*/  SHF.L.U32 R0, R110, 0x3, RZ ;  /* 0x000000036e007819 */ /* 0x000fc400000006ff */
[----:B------:R-:W-:Y:S02]  /*37b0*/  LEA R7, R4, UR21, 0x4 ;  /* 0x0000001504077c11 */ /* 0x000fe4000f8e20ff */
[----:B------:R-:W-:Y:S02]  /*37c0*/  LOP3.LUT R12, R110, 0x8, RZ, 0xc0, !PT ;  /* 0x000000086e0c7812 */ /* 0x000fe400078ec0ff */
[----:B------:R-:W-:Y:S01]  /*37d0*/  LOP3.LUT R0, R0, 0xf80, RZ, 0xc0, !PT ;  /* 0x00000f8000007812 */ /* 0x000fe200078ec0ff */
[----:B------:R-:W-:Y:S01]  /*37e0*/  IMAD R9, R4, -0x8, R7 ;  /* 0xfffffff804097824 */ /* 0x000fe200078e0207 */
[----:B------:R-:W-:Y:S02]  /*37f0*/  LEA R7, R12, R7, 0x9 ;  /* 0x000000070c077211 */ /* 0x000fe400078e48ff */
[----:B------:R-:W-:Y:S01]  /*3800*/  FSEL R98, R3, R98, P0 ;  /* 0x0000006203627208 */ /* 0x000fe20000000000 */
[----:B------:R-:W-:Y:S01]  /*3810*/  FMUL R3, R100, 0.25 ;  /* 0x3e80000064037820 */ /* 0x000fe20000400000 */
[----:B------:R-:W-:Y:S01]  /*3820*/  IADD3 R6, R0, R7, RZ ;  /* 0x0000000700067210 */ /* 0x000fe20007ffe0ff */
[----:B------:R-:W-:Y:S01]  /*3830*/  FMUL R0, R33, 8388608 ;  /* 0x4b00000021007820 */ /* 0x000fe20000400000 */
[----:B------:R-:W-:-:S02]  /*3840*/  FSEL R89, R2, R89, P1 ;  /* 0x0000005902597208 */ /* 0x000fc40000800000 */
[----:B------:R-:W-:Y:S02]  /*3850*/  FSETP.GEU.AND P2, PT, R33, 1.175494350822287508e-38, PT ;  /* 0x008000002100780b */ /* 0x000fe40003f4e000 */
[----:B------:R-:W-:Y:S01]  /*3860*/  FSEL R15, R3, R100, P1 ;  /* 0x00000064030f7208 */ /* 0x000fe20000800000 */
[----:B------:R-:W-:Y:S01]  /*3870*/  FMUL R3, R92, 0.25 ;  /* 0x3e8000005c037820 */ /* 0x000fe20000400000 */
[----:B------:R-:W-:Y:S02]  /*3880*/  SHF.L.U32 R2, R110, 0x2, RZ ;  /* 0x000000026e027819 */ /* 0x000fe400000006ff */
[----:B------:R-:W-:Y:S02]  /*3890*/  FSEL R35, R0, R33, !P2 ;  /* 0x0000002100237208 */ /* 0x000fe40005000000 */
[----:B------:R-:W-:Y:S01]  /*38a0*/  LOP3.LUT R4, R2, 0x3c0, RZ, 0xc0, !PT ;  /* 0x000003c002047812 */ /* 0x000fe200078ec0ff */
[C---:B------:R-:W-:Y:S01]  /*38b0*/  FMUL R2, R17.reuse, 8388608 ;  /* 0x4b00000011027820 */ /* 0x040fe20000400000 */
[----:B------:R-:W-:-:S02]  /*38c0*/  FSETP.GEU.AND P4, PT, |R17|, 1.175494350822287508e-38, PT ;  /* 0x008000001100780b */ /* 0x000fc40003f8e200 */
[----:B------:R-:W-:Y:S01]  /*38d0*/  FSEL R25, R3, R92, P1 ;  /* 0x0000005c03197208 */ /* 0x000fe20000800000 */
[----:B------:R-:W-:Y:S01]  /*38e0*/  FMUL R3, R88, 0.25 ;  /* 0x3e80000058037820 */ /* 0x000fe20000400000 */
[----:B------:R-:W-:Y:S02]  /*38f0*/  FSETP.GEU.AND P3, PT, R17, 1.175494350822287508e-38, PT ;  /* 0x008000001100780b */ /* 0x000fe40003f6e000 */
[----:B------:R-:W-:Y:S02]  /*3900*/  IADD3 R0, R35, -0x3f3504f3, RZ ;  /* 0xc0cafb0d23007810 */ /* 0x000fe40007ffe0ff */
[----:B------:R-:W-:Y:S01]  /*3910*/  FSEL R37, R2, R17, !P3 ;  /* 0x0000001102257208 */ /* 0x000fe20005800000 */
[----:B------:R-:W-:Y:S01]  /*3920*/  @P0 FMUL R17, R17, 0.25 ;  /* 0x3e80000011110820 */ /* 0x000fe20000400000 */
[----:B------:R-:W-:Y:S02]  /*3930*/  LOP3.LUT R7, R0, 0xff800000, RZ, 0xc0, !PT ;  /* 0xff80000000077812 */ /* 0x000fe400078ec0ff */
[----:B------:R-:W-:Y:S01]  /*3940*/  FSEL R31, R3, R88, P1 ;  /* 0x00000058031f7208 */ /* 0x000fe20000800000 */
[----:B------:R-:W-:Y:S01]  /*3950*/  VIADD R2, R37, 0xc0cafb0d ;  /* 0xc0cafb0d25027836 */ /* 0x000fe20000000000 */
[----:B------:R-:W0:Y:S01]  /*3960*/  LDC R3, c[0x0][0x278] ;  /* 0x00009e00ff037b82 */ /* 0x000e220000000800 */
[----:B------:R-:W-:Y:S01]  /*3970*/  IADD3 R13, R4, R9, RZ ;  /* 0x00000009040d7210 */ /* 0x000fe20007ffe0ff */
[----:B------:R-:W-:Y:S01]  /*3980*/  @!P4 FMUL R17, R17, 16777216 ;  /* 0x4b8000001111c820 */ /* 0x000fe20000400000 */
[----:B------:R-:W-:Y:S01]  /*3990*/  FSEL R4, RZ, -23, P2 ;  /* 0xc1b80000ff047808 */ /* 0x000fe20001000000 */
[----:B------:R-:W-:Y:S01]  /*39a0*/  @!P4 FMUL R14, R14, 16777216 ;  /* 0x4b8000000e0ec820 */ /* 0x000fe20000400000 */
[----:B------:R-:W-:Y:S01]  /*39b0*/  I2FP.F32.S32 R9, R7 ;  /* 0x0000000700097245 */ /* 0x000fe20000201400 */
[----:B------:R-:W-:Y:S01]  /*39c0*/  @!P4 FMUL R102, R102, 16777216 ;  /* 0x4b8000006666c820 */ /* 0x000fe20000400000 */
[----:B------:R-:W-:Y:S01]  /*39d0*/  LEA.HI R0, R12, R13, RZ, 0x1f ;  /* 0x0000000d0c007211 */ /* 0x000fe200078ff8ff */
[----:B------:R-:W-:Y:S01]  /*39e0*/  @!P4 FMUL R18, R18, 16777216 ;  /* 0x4b8000001212c820 */ /* 0x000fe20000400000 */
[----:B------:R-:W-:Y:S01]  /*39f0*/  LOP3.LUT R10, R2, 0xff800000, RZ, 0xc0, !PT ;  /* 0xff800000020a7812 */ /* 0x000fe200078ec0ff */
[----:B------:R-:W-:Y:S01]  /*3a00*/  FFMA.FTZ R12, R9, 1.1920928955078125e-07, R4 ;  /* 0x34000000090c7823 */ /* 0x000fe20000010004 */
[----:B------:R-:W-:Y:S01]  /*3a10*/  FSEL R8, RZ, -23, P3 ;  /* 0xc1b80000ff087808 */ /* 0x000fe20001800000 */
[----:B------:R-:W2:Y:S01]  /*3a20*/  MUFU.RCP R9, R17 ;  /* 0x0000001100097308 */ /* 0x000ea20000001000 */
[-C--:B------:R-:W-:Y:S01]  /*3a30*/  I2FP.F32.S32 R11, R10.reuse ;  /* 0x0000000a000b7245 */ /* 0x080fe20000201400 */
[----:B------:R-:W-:Y:S01]  /*3a40*/  @!P4 FMUL R98, R98, 16777216 ;  /* 0x4b8000006262c820 */ /* 0x000fe20000400000 */
[----:B------:R-:W-:Y:S01]  /*3a50*/  IADD3 R7, R35, -R7, RZ ;  /* 0x8000000723077210 */ /* 0x000fe20007ffe0ff */
[----:B------:R-:W-:Y:S01]  /*3a60*/  @!P4 FMUL R20, R20, 16777216 ;  /* 0x4b8000001414c820 */ /* 0x000fe20000400000 */
[----:B------:R-:W-:Y:S01]  /*3a70*/  SHF.R.U32.HI R16, RZ, 0x8, R110 ;  /* 0x00000008ff107819 */ /* 0x000fe2000001166e */
[----:B------:R-:W-:Y:S01]  /*3a80*/  FFMA.FTZ R13, R11, 1.1920928955078125e-07, R8 ;  /* 0x340000000b0d7823 */ /* 0x000fe20000010008 */
[----:B------:R-:W-:Y:S01]  /*3a90*/  MOV R11, 0x3dc6b27f ;  /* 0x3dc6b27f000b7802 */ /* 0x000fe20000000f00 */
[----:B------:R-:W-:Y:S01]  /*3aa0*/  FADD R7, R7, -1 ;  /* 0xbf80000007077421 */ /* 0x000fe20000000000 */
[----:B------:R-:W-:Y:S01]  /*3ab0*/  SGXT.U32 R16, R16, 0x1 ;  /* 0x000000011010781a */ /* 0x000fe20000000000 */
[----:B------:R-:W-:Y:S01]  /*3ac0*/  @!P4 FMUL R94, R94, 16777216 ;  /* 0x4b8000005e5ec820 */ /* 0x000fe20000400000 */
[----:B------:R-:W-:Y:S01]  /*3ad0*/  IADD3 R10, R37, -R10, RZ ;  /* 0x8000000a250a7210 */ /* 0x000fe20007ffe0ff */
[----:B------:R-:W-:Y:S01]  /*3ae0*/  FFMA.FTZ R8, R7, R11, -0.16845393180847167969 ;  /* 0xbe2c7f3007087423 */ /* 0x000fe2000001000b */
[----:B------:R-:W-:Y:S01]  /*3af0*/  @!P4 FMUL R24, R24, 16777216 ;  /* 0x4b8000001818c820 */ /* 0x000fe20000400000 */
[----:B0-----:R-:W-:-:S02]  /*3b00*/  IMAD R2, R16, R3, RZ ;  /* 0x0000000310027224 */ /* 0x001fc400078e02ff */
[----:B------:R-:W-:Y:S01]  /*3b10*/  @!P4 FMUL R90, R90, 16777216 ;  /* 0x4b8000005a5ac820 */ /* 0x000fe20000400000 */
[----:B------:R-:W-:Y:S01]  /*3b20*/  FSETP.GEU.AND P0, PT, |R33|, 1.175494350822287508e-38, PT ;  /* 0x008000002100780b */ /* 0x000fe20003f0e200 */
[----:B--2---:R-:W-:Y:S01]  /*3b30*/  FMUL R16, R9, R14 ;  /* 0x0000000e09107220 */ /* 0x004fe20000400000 */
[----:B------:R-:W-:Y:S01]  /*3b40*/  FFMA.FTZ R8, R7, R8, 0.1716887056827545166 ;  /* 0x3e2fcf2a07087423 */ /* 0x000fe20000010008 */
[----:B------:R-:W-:Y:S01]  /*3b50*/  FADD R14, R10, -1 ;  /* 0xbf8000000a0e7421 */ /* 0x000fe20000000000 */
[C---:B------:R-:W-:Y:S01]  /*3b60*/  FMUL R102, R9.reuse, R102 ;  /* 0x0000006609667220 */ /* 0x040fe20000400000 */
[C---:B------:R-:W-:Y:S01]  /*3b70*/  FMUL R19, R9.reuse, R18 ;  /* 0x0000001209137220 */ /* 0x040fe20000400000 */
[C---:B------:R-:W-:Y:S01]  /*3b80*/  FMUL R21, R9.reuse, R98 ;  /* 0x0000006209157220 */ /* 0x040fe20000400000 */
[C---:B------:R-:W-:Y:S01]  /*3b90*/  FMUL R22, R9.reuse, R20 ;  /* 0x0000001409167220 */ /* 0x040fe20000400000 */
[C---:B------:R-:W-:Y:S01]  /*3ba0*/  FMUL R94, R9.reuse, R94 ;  /* 0x0000005e095e7220 */ /* 0x040fe20000400000 */
[C---:B------:R-:W-:Y:S01]  /*3bb0*/  FMUL R27, R9.reuse, R24 ;  /* 0x00000018091b7220 */ /* 0x040fe20000400000 */
[----:B------:R-:W-:Y:S01]  /*3bc0*/  FMUL R29, R9, R90 ;  /* 0x0000005a091d7220 */ /* 0x000fe20000400000 */
[----:B------:R-:W-:Y:S01]  /*3bd0*/  FFMA.FTZ R8, R7, R8, -0.17900948226451873779 ;  /* 0xbe374e4307087423 */ /* 0x000fe20000010008 */
[C---:B------:R-:W-:Y:S01]  /*3be0*/  FFMA.FTZ R9, R14.reuse, R11, -0.16845393180847167969 ;  /* 0xbe2c7f300e097423 */ /* 0x040fe2000001000b */
[----:B------:R-:W-:Y:S01]  /*3bf0*/  @P1 FMUL R33, R33, 0.25 ;  /* 0x3e80000021211820 */ /* 0x000fe20000400000 */
[----:B------:R-:W-:Y:S01]  /*3c00*/  @!P0 FMUL R101, R101, 16777216 ;  /* 0x4b80000065658820 */ /* 0x000fe20000400000 */
[----:B------:R-:W-:Y:S01]  /*3c10*/  FFMA.FTZ R8, R7, R8, 0.20512372255325317383 ;  /* 0x3e520bf407087423 */ /* 0x000fe20000010008 */
[C---:B------:R-:W-:Y:S01]  /*3c20*/  FFMA.FTZ R9, R14.reuse, R9, 0.1716887056827545166 ;  /* 0x3e2fcf2a0e097423 */ /* 0x040fe20000010009 */
[----:B------:R-:W-:Y:S01]  /*3c30*/  @!P0 FMUL R33, R33, 16777216 ;  /* 0x4b80000021218820 */ /* 0x000fe20000400000 */
[----:B------:R-:W-:Y:S01]  /*3c40*/  @!P0 FMUL R15, R15, 16777216 ;  /* 0x4b8000000f0f8820 */ /* 0x000fe20000400000 */
[----:B------:R-:W-:Y:S01]  /*3c50*/  FFMA.FTZ R8, R7, R8, -0.24046532809734344482 ;  /* 0xbe763c8b07087423 */ /* 0x000fe20000010008 */
[C---:B------:R-:W-:Y:S01]  /*3c60*/  FFMA.FTZ R9, R14.reuse, R9, -0.17900948226451873779 ;  /* 0xbe374e430e097423 */ /* 0x040fe20000010009 */
[----:B------:R-:W0:Y:S01]  /*3c70*/  MUFU.RCP R10, R33 ;  /* 0x00000021000a7308 */ /* 0x000e220000001000 */
[----:B------:R-:W-:Y:S01]  /*3c80*/  @!P0 FMUL R97, R97, 16777216 ;  /* 0x4b80000061618820 */ /* 0x000fe20000400000 */
[----:B------:R-:W-:Y:S01]  /*3c90*/  FFMA.FTZ R8, R7, R8, 0.28857114911079406738 ;  /* 0x3e93bf9907087423 */ /* 0x000fe20000010008 */
[C---:B------:R-:W-:Y:S01]  /*3ca0*/  FFMA.FTZ R9, R14.reuse, R9, 0.20512372255325317383 ;  /* 0x3e520bf40e097423 */ /* 0x040fe20000010009 */
[----:B------:R-:W-:Y:S01]  /*3cb0*/  @!P0 FMUL R23, R23, 16777216 ;  /* 0x4b80000017178820 */ /* 0x000fe20000400000 */
[----:B------:R-:W-:Y:S01]  /*3cc0*/  @!P0 FMUL R93, R93, 16777216 ;  /* 0x4b8000005d5d8820 */ /* 0x000fe20000400000 */
[----:B------:R-:W-:Y:S01]  /*3cd0*/  FFMA.FTZ R8, R7, R8, -0.36067417263984680176 ;  /* 0xbeb8aa4907087423 */ /* 0x000fe20000010008 */
[C---:B------:R-:W-:Y:S01]  /*3ce0*/  FFMA.FTZ R9, R14.reuse, R9, -0.24046532809734344482 ;  /* 0xbe763c8b0e097423 */ /* 0x040fe20000010009 */
[----:B------:R-:W-:Y:S01]  /*3cf0*/  @!P0 FMUL R25, R25, 16777216 ;  /* 0x4b80000019198820 */ /* 0x000fe20000400000 */
[----:B------:R-:W-:Y:S01]  /*3d00*/  @!P0 FMUL R31, R31, 16777216 ;  /* 0x4b8000001f1f8820 */ /* 0x000fe20000400000 */
[----:B------:R-:W-:Y:S01]  /*3d10*/  FFMA.FTZ R8, R7, R8, 0.48089820146560668945 ;  /* 0x3ef6384a07087423 */ /* 0x000fe20000010008 */
[C---:B------:R-:W-:Y:S01]  /*3d20*/  FFMA.FTZ R9, R14.reuse, R9, 0.28857114911079406738 ;  /* 0x3e93bf990e097423 */ /* 0x040fe20000010009 */
[----:B------:R-:W-:Y:S01]  /*3d30*/  @!P0 FMUL R89, R89, 16777216 ;  /* 0x4b80000059598820 */ /* 0x000fe20000400000 */
[----:B------:R-:W-:Y:S01]  /*3d40*/  ISETP.GE.U32.AND P1, PT, R35, 0x7f800000, PT ;  /* 0x7f8000002300780c */ /* 0x000fe20003f26070 */
[C---:B------:R-:W-:Y:S01]  /*3d50*/  FFMA.FTZ R8, R7.reuse, R8, -0.72134751081466674805 ;  /* 0xbf38aa3b07087423 */ /* 0x040fe20000010008 */
[----:B------:R-:W-:Y:S01]  /*3d60*/  FFMA.FTZ R9, R14, R9, -0.36067417263984680176 ;  /* 0xbeb8aa490e097423 */ /* 0x000fe20000010009 */
[----:B------:R-:W-:Y:S01]  /*3d70*/  LOP3.LUT R109, R110, 0xff, RZ, 0xc0, !PT ;  /* 0x000000ff6e6d7812 */ /* 0x000fe200078ec0ff */
[----:B0-----:R-:W-:Y:S01]  /*3d80*/  FMUL R101, R10, R101 ;  /* 0x000000650a657220 */ /* 0x001fe20000400000 */
[C---:B------:R-:W-:Y:S01]  /*3d90*/  FMUL R8, R7.reuse, R8 ;  /* 0x0000000807087220 */ /* 0x040fe20000400000 */
[----:B------:R-:W-:Y:S01]  /*3da0*/  FFMA.FTZ R9, R14, R9, 0.48089820146560668945 ;  /* 0x3ef6384a0e097423 */ /* 0x000fe20000010009 */
[C---:B------:R-:W-:Y:S01]  /*3db0*/  FMUL R17, R10.reuse, R15 ;  /* 0x0000000f0a117220 */ /* 0x040fe20000400000 */
[C---:B------:R-:W-:Y:S01]  /*3dc0*/  FMUL R18, R10.reuse, R97 ;  /* 0x000000610a127220 */ /* 0x040fe20000400000 */
[C---:B------:R-:W-:Y:S01]  /*3dd0*/  FMUL R20, R10.reuse, R23 ;  /* 0x000000170a147220 */ /* 0x040fe20000400000 */
[C---:B------:R-:W-:Y:S01]  /*3de0*/  FMUL R93, R10.reuse, R93 ;  /* 0x0000005d0a5d7220 */ /* 0x040fe20000400000 */
[C---:B------:R-:W-:Y:S01]  /*3df0*/  FMUL R25, R10.reuse, R25 ;  /* 0x000000190a197220 */ /* 0x040fe20000400000 */
[C---:B------:R-:W-:Y:S01]  /*3e00*/  FMUL R24, R10.reuse, R31 ;  /* 0x0000001f0a187220 */ /* 0x040fe20000400000 */
[----:B------:R-:W-:Y:S01]  /*3e10*/  FMUL R10, R10, R89 ;  /* 0x000000590a0a7220 */ /* 0x000fe20000400000 */
[----:B------:R-:W-:Y:S01]  /*3e20*/  FMUL R8, R7, R8 ;  /* 0x0000000807087220 */ /* 0x000fe20000400000 */
[----:B------:R-:W-:Y:S01]  /*3e30*/  FFMA.FTZ R11, R14, R9, -0.72134751081466674805 ;  /* 0xbf38aa3b0e0b7423 */ /* 0x000fe20000010009 */
[----:B------:R-:W-:-:S02]  /*3e40*/  ISETP.GE.U32.AND P2, PT, R37, 0x7f800000, PT ;  /* 0x7f8000002500780c */ /* 0x000fc40003f46070 */
[----:B------:R-:W-:Y:S01]  /*3e50*/  FFMA.FTZ R7, R7, 1.4426950216293334961, R8 ;  /* 0x3fb8aa3b07077823 */ /* 0x000fe20000010008 */
[----:B------:R-:W-:Y:S01]  /*3e60*/  F2FP.F16.F32.PACK_AB R9, R93, R10 ;  /* 0x0000000a5d09723e */ /* 0x000fe200000000ff */
[----:B------:R-:W-:Y:S01]  /*3e70*/  FMUL R15, R14, R11 ;  /* 0x0000000b0e0f7220 */ /* 0x000fe20000400000 */
[----:B------:R-:W-:Y:S01]  /*3e80*/  F2FP.F16.F32.PACK_AB R8, R25, R24 ;  /* 0x000000181908723e */ /* 0x000fe200000000ff */
[----:B------:R-:W-:Y:S01]  /*3e90*/  FADD R44, R12, R7 ;  /* 0x000000070c2c7221 */ /* 0x000fe20000000000 */
[----:B------:R-:W-:Y:S01]  /*3ea0*/  F2FP.F16.F32.PACK_AB R10, R94, R29 ;  /* 0x0000001d5e0a723e */ /* 0x000fe200000000ff */
[----:B------:R-:W-:Y:S01]  /*3eb0*/  FMUL R15, R14, R15 ;  /* 0x0000000f0e0f7220 */ /* 0x000fe20000400000 */
[----:B------:R-:W-:Y:S02]  /*3ec0*/  F2FP.F16.F32.PACK_AB R11, R22, R27 ;  /* 0x0000001b160b723e */ /* 0x000fe400000000ff */
[----:B------:R-:W0:Y:S01]  /*3ed0*/  LDC.64 R22, c[0x0][0x228] ;  /* 0x00008a00ff167b82 */ /* 0x000e220000000a00 */
[----:B-1----:R-:W-:Y:S01]  /*3ee0*/  LEA R108, R108, R109, 0x8 ;  /* 0x0000006d6c6c7211 */ /* 0x002fe200078e40ff */
[----:B------:R-:W-:Y:S01]  /*3ef0*/  FFMA.FTZ R14, R14, 1.4426950216293334961, R15 ;  /* 0x3fb8aa3b0e0e7823 */ /* 0x000fe2000001000f */
[----:B------:R1:W-:Y:S01]  /*3f00*/  STSM.16.M88.4 [R6], R8 ;  /* 0x0000000806007844 */ /* 0x0003e20000000200 */
[----:B------:R-:W-:-:S02]  /*3f10*/  LOP3.LUT R41, R110, 0x1ff, RZ, 0xc0, !PT ;  /* 0x000001ff6e297812 */ /* 0x000fc400078ec0ff */
[----:B------:R-:W-:Y:S01]  /*3f20*/  IMAD R7, R108, UR5, RZ ;  /* 0x000000056c077c24 */ /* 0x000fe2000f8e02ff */
[----:B------:R-:W-:Y:S01]  /*3f30*/  @P1 MOV R12, 0x7f800000 ;  /* 0x7f800000000c1802 */ /* 0x000fe20000000f00 */
[----:B------:R-:W-:Y:S01]  /*3f40*/  USHF.L.U32 UR5, UR4, 0x1, URZ ;  /* 0x0000000104057899 */ /* 0x000fe2000800063f */
[----:B------:R-:W-:Y:S01]  /*3f50*/  LEA R41, R41, UR21, 0x4 ;  /* 0x0000001529297c11 */ /* 0x000fe2000f8e20ff */
[----:B------:R-:W-:Y:S01]  /*3f60*/  FADD R45, R13, R14 ;  /* 0x0000000e0d2d7221 */ /* 0x000fe20000000000 */
[C---:B------:R-:W-:Y:S01]  /*3f70*/  FSETP.NEU.AND P0, PT, R35.reuse, RZ, PT ;  /* 0x000000ff2300720b */ /* 0x040fe20003f0d000 */
[----:B------:R-:W-:Y:S01]  /*3f80*/  @P1 FFMA.FTZ R44, R35, R12, +INF ;  /* 0x7f800000232c1423 */ /* 0x000fe2000001000c */
[----:B------:R-:W-:Y:S02]  /*3f90*/  F2FP.F16.F32.PACK_AB R12, R17, R20 ;  /* 0x00000014110c723e */ /* 0x000fe400000000ff */
[----:B------:R-:W-:Y:S02]  /*3fa0*/  F2FP.F16.F32.PACK_AB R13, R101, R18 ;  /* 0x00000012650d723e */ /* 0x000fe400000000ff */
[----:B------:R-:W-:Y:S01]  /*3fb0*/  F2FP.F16.F32.PACK_AB R14, R102, R21 ;  /* 0x00000015660e723e */ /* 0x000fe200000000ff */
[----:B-1----:R-:W-:Y:S01]  /*3fc0*/  @P2 IMAD.MOV.U32 R8, RZ, RZ, 0x7f800000 ;  /* 0x7f800000ff082424 */ /* 0x002fe200078e00ff */
[----:B------:R-:W-:-:S02]  /*3fd0*/  SHF.L.U32 R9, R7, 0x1, RZ ;  /* 0x0000000107097819 */ /* 0x000fc400000006ff */
[----:B------:R-:W-:Y:S01]  /*3fe0*/  F2FP.F16.F32.PACK_AB R15, R16, R19 ;  /* 0x00000013100f723e */ /* 0x000fe200000000ff */
[----:B------:R-:W-:Y:S01]  /*3ff0*/  BAR.SYNC.DEFER_BLOCKING 0x0 ;  /* 0x0000000000007b1d */ /* 0x000fe20000010000 */
[----:B------:R-:W-:Y:S01]  /*4000*/  @P2 FFMA.FTZ R45, R37, R8, +INF ;  /* 0x7f800000252d2423 */ /* 0x000fe20000010008 */
[----:B0-----:R-:W-:Y:S01]  /*4010*/  IADD3 R35, P2, P3, R9, UR5, R22 ;  /* 0x0000000509237c10 */ /* 0x001fe2000fb5e016 */
[----:B------:R-:W-:Y:S01]  /*4020*/  UIMAD.WIDE UR4, UR4, 0x2, URZ ;  /* 0x00000002040478a5 */ /* 0x000fe2000f8e023f */
[----:B------:R-:W-:Y:S01]  /*4030*/  LEA R4, R3, R2, 0x1 ;  /* 0x0000000203047211 */ /* 0x000fe200078e08ff */
[----:B------:R-:W-:Y:S01]  /*4040*/  IMAD.HI R16, R7, 0x2, RZ ;  /* 0x0000000207107827 */ /* 0x000fe200078e02ff */
[----:B------:R-:W-:Y:S02]  /*4050*/  FSETP.NEU.AND P1, PT, R37, RZ, PT ;  /* 0x000000ff2500720b */ /* 0x000fe40003f2d000 */
[C---:B------:R-:W-:Y:S02]  /*4060*/  LEA R26, R3.reuse, R4, 0x1 ;  /* 0x00000004031a7211 */ /* 0x040fe400078e08ff */
[----:B------:R-:W-:Y:S01]  /*4070*/  IADD3.X R47, R16, UR5, R23, P2, P3 ;  /* 0x00000005102f7c10 */ /* 0x000fe200097e6417 */
[----:B------:R-:W-:Y:S01]  /*4080*/  ULDC UR4, c[0x0][0x27c] ;  /* 0x00009f0000047ab9 */ /* 0x000fe20000000800 */
[----:B------:R-:W-:Y:S01]  /*4090*/  LEA R28, R3, R26, 0x1 ;  /* 0x0000001a031c7211 */ /* 0x000fe200078e08ff */
[----:B------:R-:W-:Y:S01]  /*40a0*/  UIMAD UR4, UR20, UR4, URZ ;  /* 0x00000004140472a4 */ /* 0x000fe2000f8e023f */
[----:B------:R-:W-:-:S02]  /*40b0*/  LEA R16, P6, R2, R35, 0x1 ;  /* 0x0000002302107211 */ /* 0x000fc400078c08ff */
[C---:B------:R-:W-:Y:S01]  /*40c0*/  LEA R30, R3.reuse, R28, 0x1 ;  /* 0x0000001c031e7211 */ /* 0x040fe200078e08ff */
[----:B------:R-:W-:Y:S01]  /*40d0*/  USHF.L.U32 UR6, UR4, 0x2, URZ ;  /* 0x0000000204067899 */ /* 0x000fe2000800063f */
[-C--:B------:R-:W-:Y:S01]  /*40e0*/  LEA R18, P5, R4, R35.reuse, 0x1 ;  /* 0x0000002304127211 */ /* 0x080fe200078a08ff */
[----:B------:R-:W-:Y:S01]  /*40f0*/  UIMAD.WIDE UR4, UR4, 0x4, URZ ;  /* 0x00000004040478a5 */ /* 0x000fe2000f8e023f */
[-C--:B------:R-:W-:Y:S01]  /*4100*/  LEA R20, P2, R26, R35.reuse, 0x1 ;  /* 0x000000231a147211 */ /* 0x080fe200078408ff */
[C---:B------:R-:W-:Y:S01]  /*4110*/  IMAD R32, R3.reuse, 0x2, R30 ;  /* 0x0000000203207824 */ /* 0x040fe200078e021e */
[----:B------:R-:W-:Y:S01]  /*4120*/  LEA R22, P4, R28, R35, 0x1 ;  /* 0x000000231c167211 */ /* 0x000fe200078808ff */
[----:B------:R-:W0:Y:S01]  /*4130*/  LDS.128 R8, [R41] ;  /* 0x0000000029087984 */ /* 0x000e220000000c00 */
[----:B------:R-:W-:Y:S02]  /*4140*/  LEA.HI.X.SX32 R17, R2, R47, 0x1, P6 ;  /* 0x0000002f02117211 */ /* 0x000fe400030f0eff */
[----:B------:R-:W-:Y:S01]  /*4150*/  LEA R34, R3, R32, 0x1 ;  /* 0x0000002003227211 */ /* 0x000fe200078e08ff */
[----:B------:R-:W-:Y:S01]  /*4160*/  BAR.SYNC.DEFER_BLOCKING 0x0 ;  /* 0x0000000000007b1d */ /* 0x000fe20000010000 */
[----:B------:R-:W-:-:S02]  /*4170*/  LEA R24, P3, R30, R35, 0x1 ;  /* 0x000000231e187211 */ /* 0x000fc400078608ff */
[C---:B------:R-:W-:Y:S02]  /*4180*/  LEA R36, R3.reuse, R34, 0x1 ;  /* 0x0000002203247211 */ /* 0x040fe400078e08ff */
[----:B------:R-:W-:Y:S02]  /*4190*/  LEA R2, P6, R32, R35, 0x1 ;  /* 0x0000002320027211 */ /* 0x000fe400078c08ff */
[C---:B------:R-:W-:Y:S02]  /*41a0*/  LEA R38, R3.reuse, R36, 0x1 ;  /* 0x0000002403267211 */ /* 0x040fe400078e08ff */
[-C--:B------:R-:W-:Y:S02]  /*41b0*/  LEA.HI.X.SX32 R19, R4, R47.reuse, 0x1, P5 ;  /* 0x0000002f04137211 */ /* 0x080fe400028f0eff */
[----:B------:R-:W-:Y:S02]  /*41c0*/  LEA R40, R3, R38, 0x1 ;  /* 0x0000002603287211 */ /* 0x000fe400078e08ff */
[----:B------:R-:W-:-:S02]  /*41d0*/  LEA.HI.X.SX32 R21, R26, R47, 0x1, P2 ;  /* 0x0000002f1a157211 */ /* 0x000fc400010f0eff */
[C---:B------:R-:W-:Y:S02]  /*41e0*/  LEA R42, R3.reuse, R40, 0x1 ;  /* 0x00000028032a7211 */ /* 0x040fe400078e08ff */
[----:B------:R-:W-:Y:S02]  /*41f0*/  LEA R26, P2, R36, R35, 0x1 ;  /* 0x00000023241a7211 */ /* 0x000fe400078408ff */
[C---:B------:R-:W-:Y:S02]  /*4200*/  LEA R46, R3.reuse, R42, 0x1 ;  /* 0x0000002a032e7211 */ /* 0x040fe400078e08ff */
[----:B------:R-:W-:Y:S02]  /*4210*/  LEA.HI.X.SX32 R23, R28, R47, 0x1, P4 ;  /* 0x0000002f1c177211 */ /* 0x000fe400020f0eff */
[C---:B------:R-:W-:Y:S01]  /*4220*/  LEA R48, R3.reuse, R46, 0x1 ;  /* 0x0000002e03307211 */ /* 0x040fe200078e08ff */
[----:B------:R1:W-:Y:S01]  /*4230*/  STSM.16.M88.4 [R6], R12 ;  /* 0x0000000c06007844 */ /* 0x0003e20000000200 */
[----:B------:R-:W-:Y:S02]  /*4240*/  BAR.SYNC.DEFER_BLOCKING 0x0 ;  /* 0x0000000000007b1d */ /* 0x000fe40000010000 */
[----:B------:R-:W-:-:S02]  /*4250*/  LEA R50, R3, R48, 0x1 ;  /* 0x0000003003327211 */ /* 0x000fc400078e08ff */
[----:B------:R-:W-:Y:S02]  /*4260*/  LEA R28, P4, R38, R35, 0x1 ;  /* 0x00000023261c7211 */ /* 0x000fe400078808ff */
[C---:B------:R-:W-:Y:S02]  /*4270*/  LEA R52, R3.reuse, R50, 0x1 ;  /* 0x0000003203347211 */ /* 0x040fe400078e08ff */
[-C--:B------:R-:W-:Y:S02]  /*4280*/  LEA.HI.X.SX32 R25, R30, R47.reuse, 0x1, P3 ;  /* 0x0000002f1e197211 */ /* 0x080fe400018f0eff */
[----:B------:R-:W-:Y:S02]  /*4290*/  LEA R43, R3, R52, 0x1 ;  /* 0x00000034032b7211 */ /* 0x000fe400078e08ff */
[----:B------:R-:W-:Y:S02]  /*42a0*/  LEA.HI.X.SX32 R3, R32, R47, 0x1, P6 ;  /* 0x0000002f20037211 */ /* 0x000fe400030f0eff */
[----:B-1----:R-:W-:-:S02]  /*42b0*/  LEA R6, P5, R34, R35, 0x1 ;  /* 0x0000002322067211 */ /* 0x002fc400078a08ff */
[----:B0-----:R-:W-:Y:S02]  /*42c0*/  PRMT R4, R8, 0x7632, R4 ;  /* 0x0000763208047816 */ /* 0x001fe40000000004 */
[-C--:B------:R-:W-:Y:S02]  /*42d0*/  LEA R30, P3, R40, R35.reuse, 0x1 ;  /* 0x00000023281e7211 */ /* 0x080fe400078608ff */
[----:B------:R-:W-:Y:S02]  /*42e0*/  LEA R32, P6, R42, R35, 0x1 ;  /* 0x000000232a207211 */ /* 0x000fe400078c08ff */
[----:B------:R-:W-:Y:S02]  /*42f0*/  LEA.HI.X.SX32 R7, R34, R47, 0x1, P5 ;  /* 0x0000002f22077211 */ /* 0x000fe400028f0eff */
[----:B------:R-:W-:Y:S01]  /*4300*/  LEA R34, P5, R46, R35, 0x1 ;  /* 0x000000232e227211 */ /* 0x000fe200078a08ff */
[----:B------:R-:W0:Y:S01]  /*4310*/  LDS.128 R12, [R41] ;  /* 0x00000000290c7984 */ /* 0x000e220000000c00 */
[----:B------:R-:W-:-:S02]  /*4320*/  LEA.HI.X.SX32 R27, R36, R47, 0x1, P2 ;  /* 0x0000002f241b7211 */ /* 0x000fc400010f0eff */
[----:B------:R-:W-:Y:S01]  /*4330*/  LEA R36, P2, R48, R35, 0x1 ;  /* 0x0000002330247211 */ /* 0x000fe200078408ff */
[----:B------:R1:W-:Y:S01]  /*4340*/  STG.E.U16 desc[UR24][R16.64], R8 ;  /* 0x0000000810007986 */ /* 0x0003e2000c101518 */
[----:B------:R-:W-:Y:S02]  /*4350*/  LEA.HI.X.SX32 R29, R38, R47, 0x1, P4 ;  /* 0x0000002f261d7211 */ /* 0x000fe400020f0eff */
[----:B------:R-:W-:Y:S01]  /*4360*/  LEA R38, P4, R50, R35, 0x1 ;  /* 0x0000002332267211 */ /* 0x000fe200078808ff */
[----:B------:R2:W-:Y:S01]  /*4370*/  STG.E.U16 desc[UR24][R18.64], R9 ;  /* 0x0000000912007986 */ /* 0x0005e2000c101518 */
[-C--:B------:R-:W-:Y:S02]  /*4380*/  LEA.HI.X.SX32 R31, R40, R47.reuse, 0x1, P3 ;  /* 0x0000002f281f7211 */ /* 0x080fe400018f0eff */
[----:B------:R-:W-:Y:S01]  /*4390*/  LEA.HI.X.SX32 R33, R42, R47, 0x1, P6 ;  /* 0x0000002f2a217211 */ /* 0x000fe200030f0eff */
[----:B------:R3:W-:Y:S01]  /*43a0*/  STG.E.U16 desc[UR24][R20.64], R10 ;  /* 0x0000000a14007986 */ /* 0x0007e2000c101518 */
[----:B------:R-:W-:-:S02]  /*43b0*/  LEA R40, P3, R52, R35, 0x1 ;  /* 0x0000002334287211 */ /* 0x000fc400078608ff */
[----:B------:R-:W-:Y:S01]  /*43c0*/  LEA R42, P6, R43, R35, 0x1 ;  /* 0x000000232b2a7211 */ /* 0x000fe200078c08ff */
[----:B------:R-:W-:Y:S01]  /*43d0*/  STG.E.U16 desc[UR24][R22.64], R11 ;  /* 0x0000000b16007986 */ /* 0x000fe2000c101518 */
[----:B-1----:R-:W-:Y:S02]  /*43e0*/  PRMT R17, R9, 0x7632, R17 ;  /* 0x0000763209117816 */ /* 0x002fe40000000011 */
[-C--:B------:R-:W-:Y:S01]  /*43f0*/  LEA.HI.X.SX32 R35, R46, R47.reuse, 0x1, P5 ;  /* 0x0000002f2e237211 */ /* 0x080fe200028f0eff */
[----:B------:R1:W-:Y:S01]  /*4400*/  STG.E.U16 desc[UR24][R24.64], R4 ;  /* 0x0000000418007986 */ /* 0x0003e2000c101518 */
[----:B--2---:R-:W-:Y:S01]  /*4410*/  PRMT R19, R10, 0x7632, R19 ;  /* 0x000076320a137816 */ /* 0x004fe20000000013 */
[----:B------:R-:W2:Y:S01]  /*4420*/  LDC.64 R8, c[0x0][0x230] ;  /* 0x00008c00ff087b82 */ /* 0x000ea20000000a00 */
[----:B------:R-:W-:Y:S01]  /*4430*/  LEA.HI.X.SX32 R37, R48, R47, 0x1, P2 ;  /* 0x0000002f30257211 */ /* 0x000fe200010f0eff */
[----:B------:R4:W-:Y:S01]  /*4440*/  STG.E.U16 desc[UR24][R2.64], R17 ;  /* 0x0000001102007986 */ /* 0x0009e2000c101518 */
[----:B---3--:R-:W-:-:S02]  /*4450*/  PRMT R21, R11, 0x7632, R21 ;  /* 0x000076320b157816 */ /* 0x008fc40000000015 */
[-C--:B------:R-:W-:Y:S01]  /*4460*/  LEA.HI.X.SX32 R39, R50, R47.reuse, 0x1, P4 ;  /* 0x0000002f32277211 */ /* 0x080fe200020f0eff */
[----:B------:R3:W-:Y:S01]  /*4470*/  STG.E.U16 desc[UR24][R6.64], R19 ;  /* 0x0000001306007986 */ /* 0x0007e2000c101518 */
[-C--:B------:R-:W-:Y:S02]  /*4480*/  LEA.HI.X.SX32 R41, R52, R47.reuse, 0x1, P3 ;  /* 0x0000002f34297211 */ /* 0x080fe400018f0eff */
[----:B------:R-:W-:Y:S01]  /*4490*/  LEA.HI.X.SX32 R43, R43, R47, 0x1, P6 ;  /* 0x0000002f2b2b7211 */ /* 0x000fe200030f0eff */
[----:B------:R2:W-:Y:S01]  /*44a0*/  STG.E.U16 desc[UR24][R26.64], R21 ;  /* 0x000000151a007986 */ /* 0x0005e2000c101518 */
[----:B------:R-:W-:Y:S01]  /*44b0*/  FSEL R44, R44, -INF , P0 ;  /* 0xff8000002c2c7808 */ /* 0x000fe20000000000 */
[----:B-1----:R-:W-:Y:S01]  /*44c0*/  IMAD.HI R4, R108, 0x4, RZ ;  /* 0x000000046c047827 */ /* 0x002fe200078e02ff */
[----:B------:R-:W-:Y:S02]  /*44d0*/  LOP3.LUT P2, RZ, R110, 0x100, RZ, 0xc0, !PT ;  /* 0x000001006eff7812 */ /* 0x000fe4000784c0ff */
[----:B----4-:R-:W-:Y:S01]  /*44e0*/  FSEL R2, R45, -INF , P1 ;  /* 0xff8000002d027808 */ /* 0x010fe20000800000 */
[----:B------:R-:W-:Y:S01]  /*44f0*/  FFMA R44, R44, 0.69314718246459960938, R5 ;  /* 0x3f3172182c2c7823 */ /* 0x000fe20000000005 */
[----:B------:R-:W-:Y:S01]  /*4500*/  SHF.L.U32 R3, R110, 0x1, RZ ;  /* 0x000000016e037819 */ /* 0x000fe200000006ff */
[----:B0-----:R0:W-:Y:S01]  /*4510*/  STG.E.U16 desc[UR24][R28.64], R12 ;  /* 0x0000000c1c007986 */ /* 0x0011e2000c101518 */
[----:B------:R-:W-:Y:S01]  /*4520*/  PRMT R18, R12, 0x7632, R18 ;  /* 0x000076320c127816 */ /* 0x000fe20000000012 */
[----:B------:R-:W-:Y:S01]  /*4530*/  FFMA R45, R2, 0.69314718246459960938, R61 ;  /* 0x3f317218022d7823 */ /* 0x000fe2000000003d */
[----:B---3--:R-:W-:Y:S01]  /*4540*/  PRMT R7, R13, 0x7632, R7 ;  /* 0x000076320d077816 */ /* 0x008fe20000000007 */
[----:B------:R0:W-:Y:S01]  /*4550*/  STG.E.U16 desc[UR24][R30.64], R13 ;  /* 0x0000000d1e007986 */ /* 0x0001e2000c101518 */
[----:B------:R-:W-:-:S02]  /*4560*/  PRMT R20, R14, 0x7632, R20 ;  /* 0x000076320e147816 */ /* 0x000fc40000000014 */
[----:B------:R-:W-:Y:S01]  /*4570*/  PRMT R10, R15, 0x7632, R10 ;  /* 0x000076320f0a7816 */ /* 0x000fe2000000000a */
[----:B------:R0:W-:Y:S01]  /*4580*/  STG.E.U16 desc[UR24][R32.64], R14 ;  /* 0x0000000e20007986 */ /* 0x0001e2000c101518 */
[----:B------:R-:W-:Y:S02]  /*4590*/  LOP3.LUT R5, R3, 0x3f8, RZ, 0xc0, !PT ;  /* 0x000003f803057812 */ /* 0x000fe400078ec0ff */
[----:B------:R-:W-:Y:S01]  /*45a0*/  SHF.L.U32 R3, R108, 0x2, RZ ;  /* 0x000000026c037819 */ /* 0x000fe200000006ff */
[----:B------:R0:W-:Y:S03]  /*45b0*/  STG.E.U16 desc[UR24][R34.64], R15 ;  /* 0x0000000f22007986 */ /* 0x0001e6000c101518 */
[----:B--2---:R-:W-:Y:S01]  /*45c0*/  IADD3 R2, P0, P1, R3, UR6, R8 ;  /* 0x0000000603027c10 */ /* 0x004fe2000f91e008 */
[----:B------:R0:W-:Y:S03]  /*45d0*/  STG.E.U16 desc[UR24][R36.64], R18 ;  /* 0x0000001224007986 */ /* 0x0001e6000c101518 */
[----:B------:R-:W-:Y:S01]  /*45e0*/  IADD3.X R3, R4, UR5, R9, P0, P1 ;  /* 0x0000000504037c10 */ /* 0x000fe200087e2409 */
[----:B------:R0:W-:Y:S04]  /*45f0*/  STG.E.U16 desc[UR24][R38.64], R7 ;  /* 0x0000000726007986 */ /* 0x0001e8000c101518 */
[----:B------:R0:W-:Y:S04]  /*4600*/  STG.E.U16 desc[UR24][R40.64], R20 ;  /* 0x0000001428007986 */ /* 0x0001e8000c101518 */
[----:B------:R0:W-:Y:S01]  /*4610*/  STG.E.U16 desc[UR24][R42.64], R10 ;  /* 0x0000000a2a007986 */ /* 0x0001e2000c101518 */
[----:B------:R-:W-:Y:S06]  /*4620*/  BAR.SYNC.DEFER_BLOCKING 0x0 ;  /* 0x0000000000007b1d */ /* 0x000fec0000010000 */
[----:B------:R0:W-:Y:S02]  /*4630*/  STS.64 [R5+UR21], R44 ;  /* 0x0000002c05007988 */ /* 0x0001e40008000a15 */
[----:B------:R-:W-:Y:S06]  /*4640*/  BAR.SYNC.DEFER_BLOCKING 0x0 ;  /* 0x0000000000007b1d */ /* 0x000fec0000010000 */
[----:B------:R-:W-:Y:S05]  /*4650*/  @P2 EXIT ;  /* 0x000000000000294d */ /* 0x000fea0003800000 */
[----:B0-----:R-:W0:Y:S04]  /*4660*/  LDS R5, [R0] ;  /* 0x0000000000057984 */ /* 0x001e280000000800 */
[----:B0-----:R-:W-:Y:S01]  /*4670*/  STG.E desc[UR24][R2.64], R5 ;  /* 0x0000000502007986 */ /* 0x001fe2000c101918 */
[----:B------:R-:W-:Y:S05]  /*4680*/  EXIT ;  /* 0x000000000000794d */ /* 0x000fea0003800000 */
.L_x_2:
[----:B------:R-:W-:-:S00]  /*4690*/  BRA `(.L_x_2) ;  /* 0xfffffffc00fc7947 */ /* 0x000fc0000383ffff */
[----:B------:R-:W-:-:S00]  /*46a0*/  NOP ;  /* 0x0000000000007918 */ /* 0x000fc00000000000 */
        /* <DEDUP_REMOVED lines=13> */
.L_x_3:


//--------------------- .nv.global.init           --------------------------
	.section	.nv.global.init,"aw",@progbits
.nv.global.init:
	.type		_$_str,@object
	.size		_$_str,(.L_0 - _$_str)
_$_str:
        /*0000*/ 	.byte	0x5f, 0x5f, 0x43, 0x55, 0x44, 0x41, 0x5f, 0x46, 0x54, 0x5a, 0x00
.L_0:


//--------------------- .nv.shared.attn_fwd       --------------------------
	.section	.nv.shared.attn_fwd,"aw",@nobits
	.sectionflags	@""
	.align	16
	.zero		1024


//--------------------- .nv.shared.reserved.0     --------------------------
	.section	.nv.shared.reserved.0,"aw",@nobits
	.weak		__nv_reservedSMEM_offset_0_alias
	.size		__nv_reservedSMEM_offset_0_alias, 0, 0
	.other		__nv_reservedSMEM_offset_0_alias,@"STO_CUDA_RESERVED_SHARED STV_DEFAULT"
__nv_reservedSMEM_offset_0_alias:
	.zero		0


//--------------------- .nv.constant0.attn_fwd    --------------------------
	.section	.nv.constant0.attn_fwd,"a",@progbits
	.sectionflags	@""
	.align	4
.nv.constant0.attn_fwd:
	.zero		664


//--------------------- SYMBOLS --------------------------

	.type		.nv.reservedSmem.offset0,@object
	.size		.nv.reservedSmem.offset0,0x4
